def matmul_kernel(
    a_ptr,
    b_ptr,
    c_ptr,
    M,
    N,
    K,
    stride_am,
    stride_ak,
    stride_bk,
    stride_bn,
    stride_cm,
    stride_cn,
    BLOCK_M: tl.constexpr,
    BLOCK_N: tl.constexpr,
    BLOCK_K: tl.constexpr,
    GROUP_M: tl.constexpr,
):
    pid = tl.program_id(axis=0)
    num_pid_m = tl.cdiv(M, BLOCK_M)
    num_pid_n = tl.cdiv(N, BLOCK_N)
    num_pid_in_group = GROUP_M * num_pid_n
    group_id = pid // num_pid_in_group
    first_pid_m = group_id * GROUP_M
    group_size_m = min(num_pid_m - first_pid_m, GROUP_M)
    pid_m = first_pid_m + ((pid % num_pid_in_group) % group_size_m)
    pid_n = (pid % num_pid_in_group) // group_size_m

    offs_am = (pid_m * BLOCK_M + tl.arange(0, BLOCK_M)) % M
    offs_bn = (pid_n * BLOCK_N + tl.arange(0, BLOCK_N)) % N
    offs_k = tl.arange(0, BLOCK_K)
    a_ptrs = a_ptr + offs_am[:, None] * stride_am + offs_k[None, :] * stride_ak
    b_ptrs = b_ptr + offs_k[:, None] * stride_bk + offs_bn[None, :] * stride_bn

    acc = tl.zeros((BLOCK_M, BLOCK_N), dtype=tl.float32)
    for kk in range(0, tl.cdiv(K, BLOCK_K)):
        a = tl.load(a_ptrs, mask=offs_k[None, :] < K - kk * BLOCK_K, other=0.0)
        b = tl.load(b_ptrs, mask=offs_k[:, None] < K - kk * BLOCK_K, other=0.0)
        acc = tl.dot(a, b, acc)
        a_ptrs += BLOCK_K * stride_ak
        b_ptrs += BLOCK_K * stride_bk

    c = acc.to(c_ptr.dtype.element_ty)
    offs_cm = pid_m * BLOCK_M + tl.arange(0, BLOCK_M)
    offs_cn = pid_n * BLOCK_N + tl.arange(0, BLOCK_N)
    c_ptrs = c_ptr + offs_cm[:, None] * stride_cm + offs_cn[None, :] * stride_cn
    mask = (offs_cm[:, None] < M) & (offs_cn[None, :] < N)
    tl.store(c_ptrs, c, mask=mask)

# config = {"BLOCK_K": 32, "BLOCK_M": 32, "BLOCK_N": 64, "GROUP_M": 8, "arch": "sm_100", "dtype": "bf16", "num_ctas": 1, "num_stages": 3, "num_warps": 4}
# arch = sm_100


// ===== COMPILED SASS (sm_100a) =====

	.target	sm_100a

	.elftype	@"ET_EXEC"


//--------------------- .note.nv.tkinfo           --------------------------
	.section	.note.nv.tkinfo,"",@"SHT_NOTE"
	.sectionflags	@"SHF_NOTE_NV_TKINFO"
	.tkinfo
        /*0018*/ 	.word	0x00000081
        /*0030*/ 	.string	""
        /*0030*/ 	.string	"ptxas-blackwell"
        /*0030*/ 	.string	"Cuda compilation tools, release 12.9, V12.9.86"
        /*0030*/ 	.string	"Build cuda_12.9.r12.9/compiler.36037853_0"
        /*0030*/ 	.string	"-v  -suppress-debug-info  -lineinfo  -arch sm_100a "



//--------------------- .note.nv.cuver            --------------------------
	.section	.note.nv.cuver,"",@"SHT_NOTE"
	.sectionflags	@"SHF_NOTE_NV_CUVER"
        /*0018*/ 	.short	0x0001
        /*001a*/ 	.short	0x0064
        /*001c*/ 	.short	0x0001
        /*001e*/ 	.short	0x0000
        /*0020*/ 	.short	0x0001
        /*0022*/ 	.short	0x0000


//--------------------- .nv.info                  --------------------------
	.section	.nv.info,"",@"SHT_CUDA_INFO"
	.align	4


	//----- nvinfo : EIATTR_REGCOUNT
	.align		4
        /*0000*/ 	.byte	0x04, 0x2f
        /*0002*/ 	.short	(.L_1 - .L_0)
	.align		4
.L_0:
        /*0004*/ 	.word	index@(matmul_kernel)
        /*0008*/ 	.word	0x00000080


	//----- nvinfo : EIATTR_FRAME_SIZE
	.align		4
.L_1:
        /*000c*/ 	.byte	0x04, 0x11
        /*000e*/ 	.short	(.L_3 - .L_2)
	.align		4
.L_2:
        /*0010*/ 	.word	index@(matmul_kernel)
        /*0014*/ 	.word	0x00000000


	//----- nvinfo : EIATTR_MIN_STACK_SIZE
	.align		4
.L_3:
        /*0018*/ 	.byte	0x04, 0x12
        /*001a*/ 	.short	(.L_5 - .L_4)
	.align		4
.L_4:
        /*001c*/ 	.word	index@(matmul_kernel)
        /*0020*/ 	.word	0x00000000
.L_5:


//--------------------- .nv.info.matmul_kernel    --------------------------
	.section	.nv.info.matmul_kernel,"",@"SHT_CUDA_INFO"
	.sectionflags	@""
	.align	4


	//----- nvinfo : EIATTR_CUDA_API_VERSION
	.align		4
        /*0000*/ 	.byte	0x04, 0x37
        /*0002*/ 	.short	(.L_7 - .L_6)
.L_6:
        /*0004*/ 	.word	0x00000081


	//----- nvinfo : EIATTR_KPARAM_INFO
	.align		4
.L_7:
        /*0008*/ 	.byte	0x04, 0x17
        /*000a*/ 	.short	(.L_9 - .L_8)
.L_8:
        /*000c*/ 	.word	0x00000000
        /*0010*/ 	.short	0x000d
        /*0012*/ 	.short	0x0048
        /*0014*/ 	.byte	0x00, 0xf4, 0x21, 0x00


	//----- nvinfo : EIATTR_KPARAM_INFO
	.align		4
.L_9:
        /*0018*/ 	.byte	0x04, 0x17
        /*001a*/ 	.short	(.L_11 - .L_10)
.L_10:
        /*001c*/ 	.word	0x00000000
        /*0020*/ 	.short	0x000c
        /*0022*/ 	.short	0x0040
        /*0024*/ 	.byte	0x00, 0xf4, 0x21, 0x00


	//----- nvinfo : EIATTR_KPARAM_INFO
	.align		4
.L_11:
        /*0028*/ 	.byte	0x04, 0x17
        /*002a*/ 	.short	(.L_13 - .L_12)
.L_12:
        /*002c*/ 	.word	0x00000000
        /*0030*/ 	.short	0x000b
        /*0032*/ 	.short	0x0038
        /*0034*/ 	.byte	0x00, 0xf0, 0x11, 0x00


	//----- nvinfo : EIATTR_KPARAM_INFO
	.align		4
.L_13:
        /*0038*/ 	.byte	0x04, 0x17
        /*003a*/ 	.short	(.L_15 - .L_14)
.L_14:
        /*003c*/ 	.word	0x00000000
        /*0040*/ 	.short	0x000a
        /*0042*/ 	.short	0x0034
        /*0044*/ 	.byte	0x00, 0xf0, 0x11, 0x00


	//----- nvinfo : EIATTR_KPARAM_INFO
	.align		4
.L_15:
        /*0048*/ 	.byte	0x04, 0x17
        /*004a*/ 	.short	(.L_17 - .L_16)
.L_16:
        /*004c*/ 	.word	0x00000000
        /*0050*/ 	.short	0x0009
        /*0052*/ 	.short	0x0030
        /*0054*/ 	.byte	0x00, 0xf0, 0x11, 0x00


	//----- nvinfo : EIATTR_KPARAM_INFO
	.align		4
.L_17:
        /*0058*/ 	.byte	0x04, 0x17
        /*005a*/ 	.short	(.L_19 - .L_18)
.L_18:
        /*005c*/ 	.word	0x00000000
        /*0060*/ 	.short	0x0008
        /*0062*/ 	.short	0x002c
        /*0064*/ 	.byte	0x00, 0xf0, 0x11, 0x00


	//----- nvinfo : EIATTR_KPARAM_INFO
	.align		4
.L_19:
        /*0068*/ 	.byte	0x04, 0x17
        /*006a*/ 	.short	(.L_21 - .L_20)
.L_20:
        /*006c*/ 	.word	0x00000000
        /*0070*/ 	.short	0x0007
        /*0072*/ 	.short	0x0028
        /*0074*/ 	.byte	0x00, 0xf0, 0x11, 0x00


	//----- nvinfo : EIATTR_KPARAM_INFO
	.align		4
.L_21:
        /*0078*/ 	.byte	0x04, 0x17
        /*007a*/ 	.short	(.L_23 - .L_22)
.L_22:
        /*007c*/ 	.word	0x00000000
        /*0080*/ 	.short	0x0006
        /*0082*/ 	.short	0x0024
        /*0084*/ 	.byte	0x00, 0xf0, 0x11, 0x00


	//----- nvinfo : EIATTR_KPARAM_INFO
	.align		4
.L_23:
        /*0088*/ 	.byte	0x04, 0x17
        /*008a*/ 	.short	(.L_25 - .L_24)
.L_24:
        /*008c*/ 	.word	0x00000000
        /*0090*/ 	.short	0x0005
        /*0092*/ 	.short	0x0020
        /*0094*/ 	.byte	0x00, 0xf0, 0x11, 0x00


	//----- nvinfo : EIATTR_KPARAM_INFO
	.align		4
.L_25:
        /*0098*/ 	.byte	0x04, 0x17
        /*009a*/ 	.short	(.L_27 - .L_26)
.L_26:
        /*009c*/ 	.word	0x00000000
        /*00a0*/ 	.short	0x0004
        /*00a2*/ 	.short	0x001c
        /*00a4*/ 	.byte	0x00, 0xf0, 0x11, 0x00


	//----- nvinfo : EIATTR_KPARAM_INFO
	.align		4
.L_27:
        /*00a8*/ 	.byte	0x04, 0x17
        /*00aa*/ 	.short	(.L_29 - .L_28)
.L_28:
        /*00ac*/ 	.word	0x00000000
        /*00b0*/ 	.short	0x0003
        /*00b2*/ 	.short	0x0018
        /*00b4*/ 	.byte	0x00, 0xf0, 0x11, 0x00


	//----- nvinfo : EIATTR_KPARAM_INFO
	.align		4
.L_29:
        /*00b8*/ 	.byte	0x04, 0x17
        /*00ba*/ 	.short	(.L_31 - .L_30)
.L_30:
        /*00bc*/ 	.word	0x00000000
        /*00c0*/ 	.short	0x0002
        /*00c2*/ 	.short	0x0010
        /*00c4*/ 	.byte	0x00, 0xf4, 0x21, 0x00


	//----- nvinfo : EIATTR_KPARAM_INFO
	.align		4
.L_31:
        /*00c8*/ 	.byte	0x04, 0x17
        /*00ca*/ 	.short	(.L_33 - .L_32)
.L_32:
        /*00cc*/ 	.word	0x00000000
        /*00d0*/ 	.short	0x0001
        /*00d2*/ 	.short	0x0008
        /*00d4*/ 	.byte	0x00, 0xf4, 0x21, 0x00


	//----- nvinfo : EIATTR_KPARAM_INFO
	.align		4
.L_33:
        /*00d8*/ 	.byte	0x04, 0x17
        /*00da*/ 	.short	(.L_35 - .L_34)
.L_34:
        /*00dc*/ 	.word	0x00000000
        /*00e0*/ 	.short	0x0000
        /*00e2*/ 	.short	0x0000
        /*00e4*/ 	.byte	0x00, 0xf4, 0x21, 0x00


	//----- nvinfo : EIATTR_SPARSE_MMA_MASK
	.align		4
.L_35:
        /*00e8*/ 	.byte	0x03, 0x50
        /*00ea*/ 	.short	0x0000


	//----- nvinfo : EIATTR_MAXREG_COUNT
	.align		4
        /*00ec*/ 	.byte	0x03, 0x1b
        /*00ee*/ 	.short	0x00ff


	//----- nvinfo : EIATTR_NUM_BARRIERS
	.align		4
        /*00f0*/ 	.byte	0x02, 0x4c
        /*00f2*/ 	.byte	0x01
	.zero		1


	//----- nvinfo : EIATTR_VRC_CTA_INIT_COUNT
	.align		4
        /*00f4*/ 	.byte	0x02, 0x4a
	.zero		1
	.zero		1


	//----- nvinfo : EIATTR_EXIT_INSTR_OFFSETS
	.align		4
        /*00f8*/ 	.byte	0x04, 0x1c
        /*00fa*/ 	.short	(.L_37 - .L_36)


	//   ....[0]....
.L_36:
        /*00fc*/ 	.word	0x00002e20


	//   ....[1]....
        /*0100*/ 	.word	0x00002e50


	//----- nvinfo : EIATTR_REQNTID
	.align		4
.L_37:
        /*0104*/ 	.byte	0x04, 0x10
        /*0106*/ 	.short	(.L_39 - .L_38)
.L_38:
        /*0108*/ 	.word	0x00000080
        /*010c*/ 	.word	0x00000001
        /*0110*/ 	.word	0x00000001


	//----- nvinfo : EIATTR_CBANK_PARAM_SIZE
	.align		4
.L_39:
        /*0114*/ 	.byte	0x03, 0x19
        /*0116*/ 	.short	0x0050


	//----- nvinfo : EIATTR_PARAM_CBANK
	.align		4
        /*0118*/ 	.byte	0x04, 0x0a
        /*011a*/ 	.short	(.L_41 - .L_40)
	.align		4
.L_40:
        /*011c*/ 	.word	index@(.nv.constant0.matmul_kernel)
        /*0120*/ 	.short	0x0380
        /*0122*/ 	.short	0x0050


	//----- nvinfo : EIATTR_SW_WAR
	.align		4
.L_41:
        /*0124*/ 	.byte	0x04, 0x36
        /*0126*/ 	.short	(.L_43 - .L_42)
.L_42:
        /*0128*/ 	.word	0x00000008
.L_43:


//--------------------- .nv.compat                --------------------------
	.section	.nv.compat,"",@"SHT_CUDA_COMPAT_INFO"
	.align	4
        /*0000*/ 	.byte	0x02, 0x02, 0x01, 0x00, 0x02, 0x05, 0x05, 0x00, 0x02, 0x03, 0x00, 0x00, 0x02, 0x06, 0x01, 0x00


//--------------------- .nv.callgraph             --------------------------
	.section	.nv.callgraph,"",@"SHT_CUDA_CALLGRAPH"
	.align	4
	.sectionentsize	8
	.align		4
        /*0000*/ 	.word	0x00000000
	.align		4
        /*0004*/ 	.word	0xffffffff
	.align		4
        /*0008*/ 	.word	0x00000000
	.align		4
        /*000c*/ 	.word	0xfffffffe
	.align		4
        /*0010*/ 	.word	0x00000000
	.align		4
        /*0014*/ 	.word	0xfffffffd
	.align		4
        /*0018*/ 	.word	0x00000000
	.align		4
        /*001c*/ 	.word	0xfffffffc


//--------------------- .text.matmul_kernel       --------------------------
	.section	.text.matmul_kernel,"ax",@progbits
	.align	128
        .global         matmul_kernel
        .type           matmul_kernel,@function
        .size           matmul_kernel,(.L_x_4 - matmul_kernel)
        .other          matmul_kernel,@"STO_CUDA_ENTRY STV_DEFAULT"
matmul_kernel:
.text.matmul_kernel:
[----:B------:R-:W0:Y:S08]  /*0000*/  LDC R1, c[0x0][0x37c] ;  /* 0x0000df00ff017b82 */ /* 0x000e300000000800 */
[----:B------:R-:W1:Y:S01]  /*0010*/  LDC.64 R26, c[0x0][0x398] ;  /* 0x0000e600ff1a7b82 */ /* 0x000e620000000a00 */
[----:B------:R-:W2:Y:S01]  /*0020*/  S2R R5, SR_CTAID.X ;  /* 0x0000000000057919 */ /* 0x000ea20000002500 */
[----:B------:R-:W3:Y:S01]  /*0030*/  LDCU UR5, c[0x0][0x3a0] ;  /* 0x00007400ff0577ac */ /* 0x000ee20008000800 */
[----:B------:R-:W4:Y:S01]  /*0040*/  S2R R87, SR_TID.X ;  /* 0x0000000000577919 */ /* 0x000f220000002100 */
[----:B------:R-:W-:Y:S01]  /*0050*/  UMOV UR6, 0x400 ;  /* 0x0000040000067882 */ /* 0x000fe20000000000 */
[----:B------:R-:W0:Y:S03]  /*0060*/  LDCU.64 UR10, c[0x0][0x358] ;  /* 0x00006b00ff0a77ac */ /* 0x000e260008000a00 */
[----:B------:R-:W5:Y:S01]  /*0070*/  S2UR UR7, SR_CgaCtaId ;  /* 0x00000000000779c3 */ /* 0x000f620000008800 */
[----:B------:R-:W0:Y:S01]  /*0080*/  LDCU UR8, c[0x0][0x3a0] ;  /* 0x00007400ff0877ac */ /* 0x000e220008000800 */
[----:B---3--:R-:W-:Y:S01]  /*0090*/  UIADD3 UR5, UPT, UPT, UR5, 0x1f, URZ ;  /* 0x0000001f05057890 */ /* 0x008fe2000fffe0ff */
[----:B-1----:R-:W-:-:S03]  /*00a0*/  VIADD R0, R27, 0x3f ;  /* 0x0000003f1b007836 */ /* 0x002fc60000000000 */
[----:B------:R-:W-:Y:S02]  /*00b0*/  UISETP.GT.AND UP0, UPT, UR5, 0x1f, UPT ;  /* 0x0000001f0500788c */ /* 0x000fe4000bf04270 */
[----:B------:R-:W-:Y:S01]  /*00c0*/  SHF.R.S32.HI R3, RZ, 0x1f, R0 ;  /* 0x0000001fff037819 */ /* 0x000fe20000011400 */
[----:B-----5:R-:W-:-:S03]  /*00d0*/  ULEA UR6, UR7, UR6, 0x18 ;  /* 0x0000000607067291 */ /* 0x020fc6000f8ec0ff */
[----:B------:R-:W-:Y:S02]  /*00e0*/  LEA.HI R3, R3, R0, RZ, 0x6 ;  /* 0x0000000003037211 */ /* 0x000fe400078f30ff */
[----:B--2---:R-:W-:Y:S02]  /*00f0*/  IABS R8, R5 ;  /* 0x0000000500087213 */ /* 0x004fe40000000000 */
[----:B------:R-:W-:-:S05]  /*0100*/  SHF.R.S32.HI R3, RZ, 0x6, R3 ;  /* 0x00000006ff037819 */ /* 0x000fca0000011403 */
[----:B------:R-:W-:-:S05]  /*0110*/  IMAD.SHL.U32 R4, R3, 0x8, RZ ;  /* 0x0000000803047824 */ /* 0x000fca00078e00ff */
[-C--:B------:R-:W-:Y:S02]  /*0120*/  IABS R7, R4.reuse ;  /* 0x0000000400077213 */ /* 0x080fe40000000000 */
[----:B------:R-:W-:Y:S02]  /*0130*/  IABS R10, R4 ;  /* 0x00000004000a7213 */ /* 0x000fe40000000000 */
[----:B------:R-:W1:Y:S08]  /*0140*/  I2F.RP R0, R7 ;  /* 0x0000000700007306 */ /* 0x000e700000209400 */
[----:B-1----:R-:W1:Y:S02]  /*0150*/  MUFU.RCP R0, R0 ;  /* 0x0000000000007308 */ /* 0x002e640000001000 */
[----:B-1----:R-:W-:-:S02]  /*0160*/  VIADD R2, R0, 0xffffffe ;  /* 0x0ffffffe00027836 */ /* 0x002fc40000000000 */
[----:B------:R-:W-:-:S04]  /*0170*/  IMAD.MOV R0, RZ, RZ, -R10 ;  /* 0x000000ffff007224 */ /* 0x000fc800078e0a0a */
[----:B------:R1:W2:Y:S02]  /*0180*/  F2I.FTZ.U32.TRUNC.NTZ R3, R2 ;  /* 0x0000000200037305 */ /* 0x0002a4000021f000 */
[----:B-1----:R-:W-:Y:S02]  /*0190*/  IMAD.MOV.U32 R2, RZ, RZ, RZ ;  /* 0x000000ffff027224 */ /* 0x002fe400078e00ff */
[----:B--2---:R-:W-:-:S04]  /*01a0*/  IMAD.MOV R6, RZ, RZ, -R3 ;  /* 0x000000ffff067224 */ /* 0x004fc800078e0a03 */
[----:B------:R-:W-:Y:S02]  /*01b0*/  IMAD R9, R6, R7, RZ ;  /* 0x0000000706097224 */ /* 0x000fe400078e02ff */
[----:B------:R-:W-:Y:S02]  /*01c0*/  IMAD.MOV.U32 R6, RZ, RZ, R8 ;  /* 0x000000ffff067224 */ /* 0x000fe400078e0008 */
[----:B------:R-:W-:-:S06]  /*01d0*/  IMAD.HI.U32 R3, R3, R9, R2 ;  /* 0x0000000903037227 */ /* 0x000fcc00078e0002 */
[----:B------:R-:W-:-:S04]  /*01e0*/  IMAD.HI.U32 R3, R3, R6, RZ ;  /* 0x0000000603037227 */ /* 0x000fc800078e00ff */
[----:B------:R-:W-:-:S05]  /*01f0*/  IMAD R0, R3, R0, R6 ;  /* 0x0000000003007224 */ /* 0x000fca00078e0206 */
[----:B------:R-:W-:-:S13]  /*0200*/  ISETP.GT.U32.AND P1, PT, R7, R0, PT ;  /* 0x000000000700720c */ /* 0x000fda0003f24070 */
[----:B------:R-:W-:Y:S02]  /*0210*/  @!P1 IMAD.IADD R0, R0, 0x1, -R7 ;  /* 0x0000000100009824 */ /* 0x000fe400078e0a07 */
[----:B------:R-:W-:Y:S01]  /*0220*/  @!P1 VIADD R3, R3, 0x1 ;  /* 0x0000000103039836 */ /* 0x000fe20000000000 */
[----:B------:R-:W-:Y:S02]  /*0230*/  ISETP.NE.AND P1, PT, R4, RZ, PT ;  /* 0x000000ff0400720c */ /* 0x000fe40003f25270 */
[----:B------:R-:W-:Y:S02]  /*0240*/  ISETP.GE.U32.AND P0, PT, R0, R7, PT ;  /* 0x000000070000720c */ /* 0x000fe40003f06070 */
[----:B------:R-:W-:-:S04]  /*0250*/  LOP3.LUT R0, R5, R4, RZ, 0x3c, !PT ;  /* 0x0000000405007212 */ /* 0x000fc800078e3cff */
[----:B------:R-:W-:Y:S01]  /*0260*/  ISETP.GE.AND P2, PT, R0, RZ, PT ;  /* 0x000000ff0000720c */ /* 0x000fe20003f46270 */
[----:B------:R-:W-:-:S06]  /*0270*/  VIADD R0, R26, 0x1f ;  /* 0x0000001f1a007836 */ /* 0x000fcc0000000000 */
[----:B------:R-:W-:-:S04]  /*0280*/  @P0 VIADD R3, R3, 0x1 ;  /* 0x0000000103030836 */ /* 0x000fc80000000000 */
[----:B------:R-:W-:Y:S01]  /*0290*/  IMAD.MOV.U32 R2, RZ, RZ, R3 ;  /* 0x000000ffff027224 */ /* 0x000fe200078e0003 */
[----:B------:R-:W-:-:S03]  /*02a0*/  SHF.R.S32.HI R3, RZ, 0x1f, R0 ;  /* 0x0000001fff037819 */ /* 0x000fc60000011400 */
[----:B------:R-:W-:Y:S01]  /*02b0*/  @!P2 IMAD.MOV R2, RZ, RZ, -R2 ;  /* 0x000000ffff02a224 */ /* 0x000fe200078e0a02 */
[----:B------:R-:W-:Y:S02]  /*02c0*/  @!P1 LOP3.LUT R2, RZ, R4, RZ, 0x33, !PT ;  /* 0x00000004ff029212 */ /* 0x000fe400078e33ff */
[----:B------:R-:W-:-:S03]  /*02d0*/  LEA.HI R3, R3, R0, RZ, 0x5 ;  /* 0x0000000003037211 */ /* 0x000fc600078f28ff */
[----:B------:R-:W-:Y:S02]  /*02e0*/  IMAD.SHL.U32 R21, R2, 0x8, RZ ;  /* 0x0000000802157824 */ /* 0x000fe400078e00ff */
[----:B------:R-:W-:-:S03]  /*02f0*/  IMAD.MOV R2, RZ, RZ, -R2 ;  /* 0x000000ffff027224 */ /* 0x000fc600078e0a02 */
[----:B------:R-:W-:Y:S01]  /*0300*/  LEA.HI.SX32 R3, R3, -R21, 0x1b ;  /* 0x8000001503037211 */ /* 0x000fe200078fdaff */
[----:B------:R-:W-:-:S03]  /*0310*/  IMAD R4, R4, R2, R5 ;  /* 0x0000000204047224 */ /* 0x000fc600078e0205 */
[----:B------:R-:W-:Y:S02]  /*0320*/  VIMNMX R11, PT, PT, R3, 0x8, PT ;  /* 0x00000008030b7848 */ /* 0x000fe40003fe0100 */
[----:B------:R-:W-:Y:S02]  /*0330*/  IABS R9, R4 ;  /* 0x0000000400097213 */ /* 0x000fe40000000000 */
[----:B------:R-:W-:-:S04]  /*0340*/  IABS R7, R11 ;  /* 0x0000000b00077213 */ /* 0x000fc80000000000 */
[----:B------:R-:W1:Y:S08]  /*0350*/  I2F.RP R0, R7 ;  /* 0x0000000700007306 */ /* 0x000e700000209400 */
[----:B-1----:R-:W1:Y:S02]  /*0360*/  MUFU.RCP R0, R0 ;  /* 0x0000000000007308 */ /* 0x002e640000001000 */
[----:B-1----:R-:W-:-:S06]  /*0370*/  VIADD R3, R0, 0xffffffe ;  /* 0x0ffffffe00037836 */ /* 0x002fcc0000000000 */
[----:B------:R-:W1:Y:S02]  /*0380*/  F2I.FTZ.U32.TRUNC.NTZ R3, R3 ;  /* 0x0000000300037305 */ /* 0x000e64000021f000 */
[----:B-1----:R-:W-:-:S04]  /*0390*/  IMAD.MOV R6, RZ, RZ, -R3 ;  /* 0x000000ffff067224 */ /* 0x002fc800078e0a03 */
[----:B------:R-:W-:Y:S01]  /*03a0*/  IMAD.MOV.U32 R2, RZ, RZ, R6 ;  /* 0x000000ffff027224 */ /* 0x000fe200078e0006 */
[----:B------:R-:W-:-:S03]  /*03b0*/  IABS R6, R11 ;  /* 0x0000000b00067213 */ /* 0x000fc60000000000 */
[----:B------:R-:W-:Y:S02]  /*03c0*/  IMAD R5, R2, R7, RZ ;  /* 0x0000000702057224 */ /* 0x000fe400078e02ff */
[----:B------:R-:W-:Y:S02]  /*03d0*/  IMAD.MOV.U32 R2, RZ, RZ, RZ ;  /* 0x000000ffff027224 */ /* 0x000fe400078e00ff */
[----:B------:R-:W-:Y:S02]  /*03e0*/  IMAD.MOV R0, RZ, RZ, -R6 ;  /* 0x000000ffff007224 */ /* 0x000fe400078e0a06 */
        /* <DEDUP_REMOVED lines=9> */
[----:B------:R-:W-:-:S07]  /*0480*/  ISETP.GE.AND P2, PT, R0, RZ, PT ;  /* 0x000000ff0000720c */ /* 0x000fce0003f46270 */
[----:B------:R-:W-:-:S04]  /*0490*/  @P0 VIADD R2, R2, 0x1 ;  /* 0x0000000102020836 */ /* 0x000fc80000000000 */
[----:B------:R-:W-:Y:S01]  /*04a0*/  IMAD.MOV.U32 R7, RZ, RZ, R2 ;  /* 0x000000ffff077224 */ /* 0x000fe200078e0002 */
[----:B----4-:R-:W-:-:S03]  /*04b0*/  LOP3.LUT R2, R87, 0x60, RZ, 0xc0, !PT ;  /* 0x0000006057027812 */ /* 0x010fc600078ec0ff */
[----:B------:R-:W-:Y:S01]  /*04c0*/  @!P2 IMAD.MOV R7, RZ, RZ, -R7 ;  /* 0x000000ffff07a224 */ /* 0x000fe200078e0a07 */
[----:B------:R-:W-:Y:S02]  /*04d0*/  @!P1 LOP3.LUT R7, RZ, R11, RZ, 0x33, !PT ;  /* 0x0000000bff079212 */ /* 0x000fe400078e33ff */
[----:B------:R-:W-:Y:S02]  /*04e0*/  R2UR UR4, R2 ;  /* 0x00000000020472ca */ /* 0x000fe400000e0000 */
[----:B------:R-:W-:Y:S01]  /*04f0*/  SHF.R.U32.HI R2, RZ, 0x5, R87 ;  /* 0x00000005ff027819 */ /* 0x000fe20000011657 */
[----:B------:R-:W-:Y:S02]  /*0500*/  IMAD.MOV R0, RZ, RZ, -R7 ;  /* 0x000000ffff007224 */ /* 0x000fe400078e0a07 */
[----:B------:R-:W-:Y:S02]  /*0510*/  IMAD.SHL.U32 R17, R7, 0x40, RZ ;  /* 0x0000004007117824 */ /* 0x000fe400078e00ff */
[----:B------:R-:W-:-:S04]  /*0520*/  IMAD R0, R11, R0, R4 ;  /* 0x000000000b007224 */ /* 0x000fc800078e0204 */
[----:B------:R-:W-:Y:S01]  /*0530*/  IMAD.IADD R21, R21, 0x1, R0 ;  /* 0x0000000115157824 */ /* 0x000fe200078e0200 */
[----:B------:R-:W-:Y:S02]  /*0540*/  SGXT.U32 R0, R2, 0x2 ;  /* 0x000000020200781a */ /* 0x000fe40000000000 */
[----:B------:R-:W-:Y:S02]  /*0550*/  LOP3.LUT R2, R87, 0x1f, RZ, 0xc0, !PT ;  /* 0x0000001f57027812 */ /* 0x000fe400078ec0ff */
[C---:B------:R-:W-:Y:S02]  /*0560*/  LOP3.LUT R10, R17.reuse, R0, RZ, 0xfc, !PT ;  /* 0x00000000110a7212 */ /* 0x040fe400078efcff */
[----:B------:R-:W-:Y:S01]  /*0570*/  LOP3.LUT R11, R17, 0x4, R0, 0xfe, !PT ;  /* 0x00000004110b7812 */ /* 0x000fe200078efe00 */
[----:B------:R-:W-:Y:S01]  /*0580*/  IMAD R84, R21, 0x20, R2 ;  /* 0x0000002015547824 */ /* 0x000fe200078e0202 */
[C-C-:B------:R-:W-:Y:S02]  /*0590*/  LOP3.LUT R12, R17.reuse, 0x8, R0.reuse, 0xfe, !PT ;  /* 0x00000008110c7812 */ /* 0x140fe400078efe00 */
[----:B------:R-:W-:-:S02]  /*05a0*/  LOP3.LUT R13, R17, 0xc, R0, 0xfe, !PT ;  /* 0x0000000c110d7812 */ /* 0x000fc400078efe00 */
[C-C-:B------:R-:W-:Y:S02]  /*05b0*/  LOP3.LUT R14, R17.reuse, 0x10, R0.reuse, 0xfe, !PT ;  /* 0x00000010110e7812 */ /* 0x140fe400078efe00 */
[C-C-:B------:R-:W-:Y:S02]  /*05c0*/  LOP3.LUT R15, R17.reuse, 0x14, R0.reuse, 0xfe, !PT ;  /* 0x00000014110f7812 */ /* 0x140fe400078efe00 */
[----:B------:R-:W-:Y:S02]  /*05d0*/  LOP3.LUT R16, R17, 0x18, R0, 0xfe, !PT ;  /* 0x0000001811107812 */ /* 0x000fe400078efe00 */
[C---:B------:R-:W-:Y:S02]  /*05e0*/  LOP3.LUT R3, R0.reuse, 0x4, RZ, 0xfc, !PT ;  /* 0x0000000400037812 */ /* 0x040fe400078efcff */
[C---:B------:R-:W-:Y:S02]  /*05f0*/  LOP3.LUT R4, R0.reuse, 0x8, RZ, 0xfc, !PT ;  /* 0x0000000800047812 */ /* 0x040fe400078efcff */
[----:B------:R-:W-:-:S02]  /*0600*/  LOP3.LUT R5, R0, 0xc, RZ, 0xfc, !PT ;  /* 0x0000000c00057812 */ /* 0x000fc400078efcff */
[C---:B------:R-:W-:Y:S02]  /*0610*/  LOP3.LUT R6, R0.reuse, 0x10, RZ, 0xfc, !PT ;  /* 0x0000001000067812 */ /* 0x040fe400078efcff */
[C---:B------:R-:W-:Y:S02]  /*0620*/  LOP3.LUT R7, R0.reuse, 0x14, RZ, 0xfc, !PT ;  /* 0x0000001400077812 */ /* 0x040fe400078efcff */
[C---:B------:R-:W-:Y:S02]  /*0630*/  LOP3.LUT R8, R0.reuse, 0x18, RZ, 0xfc, !PT ;  /* 0x0000001800087812 */ /* 0x040fe400078efcff */
[----:B------:R-:W-:Y:S02]  /*0640*/  LOP3.LUT R9, R0, 0x1c, RZ, 0xfc, !PT ;  /* 0x0000001c00097812 */ /* 0x000fe400078efcff */
[----:B------:R-:W-:Y:S02]  /*0650*/  LOP3.LUT R17, R17, 0x1c, R0, 0xfe, !PT ;  /* 0x0000001c11117812 */ /* 0x000fe400078efe00 */
[----:B------:R-:W-:-:S02]  /*0660*/  LOP3.LUT R18, R10, 0x20, RZ, 0xfc, !PT ;  /* 0x000000200a127812 */ /* 0x000fc400078efcff */
[C---:B------:R-:W-:Y:S02]  /*0670*/  LOP3.LUT R19, R10.reuse, 0x24, RZ, 0xfc, !PT ;  /* 0x000000240a137812 */ /* 0x040fe400078efcff */
[C---:B------:R-:W-:Y:S02]  /*0680*/  LOP3.LUT R56, R10.reuse, 0x28, RZ, 0xfc, !PT ;  /* 0x000000280a387812 */ /* 0x040fe400078efcff */
[C---:B------:R-:W-:Y:S02]  /*0690*/  LOP3.LUT R57, R10.reuse, 0x2c, RZ, 0xfc, !PT ;  /* 0x0000002c0a397812 */ /* 0x040fe400078efcff */
[C---:B------:R-:W-:Y:S02]  /*06a0*/  LOP3.LUT R58, R10.reuse, 0x30, RZ, 0xfc, !PT ;  /* 0x000000300a3a7812 */ /* 0x040fe400078efcff */
[C---:B------:R-:W-:Y:S02]  /*06b0*/  LOP3.LUT R59, R10.reuse, 0x34, RZ, 0xfc, !PT ;  /* 0x000000340a3b7812 */ /* 0x040fe400078efcff */
[----:B------:R-:W-:-:S02]  /*06c0*/  LOP3.LUT R82, R10, 0x38, RZ, 0xfc, !PT ;  /* 0x000000380a527812 */ /* 0x000fc400078efcff */
[----:B------:R-:W-:Y:S01]  /*06d0*/  LOP3.LUT R83, R10, 0x3c, RZ, 0xfc, !PT ;  /* 0x0000003c0a537812 */ /* 0x000fe200078efcff */
[----:B0-----:R-:W-:Y:S06]  /*06e0*/  BRA.U UP0, `(.L_x_0) ;  /* 0x0000000100247547 */ /* 0x001fec000b800000 */
[C---:B------:R-:W-:Y:S01]  /*06f0*/  IMAD.SHL.U32 R85, R87.reuse, 0x2, RZ ;  /* 0x0000000257557824 */ /* 0x040fe200078e00ff */
[----:B------:R-:W-:Y:S01]  /*0700*/  CS2R R48, SRZ ;  /* 0x0000000000307805 */ /* 0x000fe2000001ff00 */
[C---:B------:R-:W-:Y:S01]  /*0710*/  IMAD.SHL.U32 R86, R87.reuse, 0x40, RZ ;  /* 0x0000004057567824 */ /* 0x040fe200078e00ff */
[----:B------:R-:W-:Y:S01]  /*0720*/  CS2R R50, SRZ ;  /* 0x0000000000327805 */ /* 0x000fe2000001ff00 */
[C---:B------:R-:W-:Y:S01]  /*0730*/  IMAD.SHL.U32 R88, R87.reuse, 0x8, RZ ;  /* 0x0000000857587824 */ /* 0x040fe200078e00ff */
[----:B------:R-:W-:Y:S02]  /*0740*/  LOP3.LUT R87, R87, 0x40, RZ, 0xc0, !PT ;  /* 0x0000004057577812 */ /* 0x000fe400078ec0ff */
[----:B------:R-:W-:Y:S02]  /*0750*/  CS2R R28, SRZ ;  /* 0x00000000001c7805 */ /* 0x000fe4000001ff00 */
[----:B------:R-:W-:Y:S01]  /*0760*/  CS2R R30, SRZ ;  /* 0x00000000001e7805 */ /* 0x000fe2000001ff00 */
[----:B------:R-:W-:Y:S06]  /*0770*/  BRA `(.L_x_1) ;  /* 0x0000001c00907947 */ /* 0x000fec0003800000 */
.L_x_0:
[----:B------:R-:W-:Y:S01]  /*0780*/  IABS R21, R27 ;  /* 0x0000001b00157213 */ /* 0x000fe20000000000 */
[----:B------:R-:W-:Y:S01]  /*0790*/  ULEA UR4, UR4, UR6, 0x4 ;  /* 0x0000000604047291 */ /* 0x000fe2000f8e20ff */
[----:B------:R-:W-:Y:S01]  /*07a0*/  IABS R20, R26 ;  /* 0x0000001a00147213 */ /* 0x000fe20000000000 */
[C---:B------:R-:W-:Y:S01]  /*07b0*/  IMAD.SHL.U32 R86, R87.reuse, 0x40, RZ ;  /* 0x0000004057567824 */ /* 0x040fe200078e00ff */
[----:B------:R-:W0:Y:S01]  /*07c0*/  I2F.RP R28, R21 ;  /* 0x00000015001c7306 */ /* 0x000e220000209400 */
[----:B------:R-:W-:Y:S01]  /*07d0*/  IABS R34, R58 ;  /* 0x0000003a00227213 */ /* 0x000fe20000000000 */
[C---:B------:R-:W-:Y:S01]  /*07e0*/  IMAD.SHL.U32 R85, R87.reuse, 0x2, RZ ;  /* 0x0000000257557824 */ /* 0x040fe200078e00ff */
[----:B------:R-:W-:Y:S01]  /*07f0*/  IABS R38, R56 ;  /* 0x0000003800267213 */ /* 0x000fe20000000000 */
[C---:B------:R-:W-:Y:S01]  /*0800*/  IMAD.SHL.U32 R88, R87.reuse, 0x8, RZ ;  /* 0x0000000857587824 */ /* 0x040fe200078e00ff */
[----:B------:R-:W-:Y:S01]  /*0810*/  IABS R54, R10 ;  /* 0x0000000a00367213 */ /* 0x000fe20000000000 */
[----:B------:R-:W1:Y:S01]  /*0820*/  LDCU UR7, c[0x0][0x3a4] ;  /* 0x00007480ff0777ac */ /* 0x000e620008000800 */
[----:B------:R-:W-:Y:S01]  /*0830*/  IABS R32, R59 ;  /* 0x0000003b00207213 */ /* 0x000fe20000000000 */
[----:B------:R-:W2:Y:S01]  /*0840*/  I2F.RP R29, R20 ;  /* 0x00000014001d7306 */ /* 0x000ea20000209400 */
[----:B------:R-:W-:Y:S01]  /*0850*/  IABS R36, R57 ;  /* 0x0000003900247213 */ /* 0x000fe20000000000 */
[----:B------:R-:W3:Y:S01]  /*0860*/  LDCU.128 UR12, c[0x0][0x380] ;  /* 0x00007000ff0c77ac */ /* 0x000ee20008000c00 */
[----:B------:R-:W-:Y:S01]  /*0870*/  IABS R40, R19 ;  /* 0x0000001300287213 */ /* 0x000fe20000000000 */
[----:B------:R-:W-:Y:S01]  /*0880*/  IMAD.SHL.U32 R90, R87, 0x20, RZ ;  /* 0x00000020575a7824 */ /* 0x000fe200078e00ff */
[----:B------:R-:W-:Y:S01]  /*0890*/  IABS R42, R16 ;  /* 0x00000010002a7213 */ /* 0x000fe20000000000 */
[----:B------:R-:W4:Y:S01]  /*08a0*/  LDC R101, c[0x0][0x3ac] ;  /* 0x0000eb00ff657b82 */ /* 0x000f220000000800 */
[----:B------:R-:W-:Y:S01]  /*08b0*/  IABS R44, R15 ;  /* 0x0000000f002c7213 */ /* 0x000fe20000000000 */
[----:B0-----:R-:W0:Y:S01]  /*08c0*/  MUFU.RCP R28, R28 ;  /* 0x0000001c001c7308 */ /* 0x001e220000001000 */
[----:B------:R-:W-:-:S02]  /*08d0*/  IABS R48, R13 ;  /* 0x0000000d00307213 */ /* 0x000fc40000000000 */
[----:B------:R-:W-:Y:S02]  /*08e0*/  IABS R46, R14 ;  /* 0x0000000e002e7213 */ /* 0x000fe40000000000 */
[----:B------:R-:W-:Y:S01]  /*08f0*/  IABS R50, R12 ;  /* 0x0000000c00327213 */ /* 0x000fe20000000000 */
[----:B------:R-:W5:Y:S01]  /*0900*/  LDC R98, c[0x0][0x3a8] ;  /* 0x0000ea00ff627b82 */ /* 0x000f620000000800 */
[----:B------:R-:W-:Y:S01]  /*0910*/  IABS R52, R11 ;  /* 0x0000000b00347213 */ /* 0x000fe20000000000 */
[----:B--2---:R-:W2:Y:S01]  /*0920*/  MUFU.RCP R29, R29 ;  /* 0x0000001d001d7308 */ /* 0x004ea20000001000 */
[----:B------:R-:W-:Y:S02]  /*0930*/  LOP3.LUT R89, R86, 0x1c0, RZ, 0xc0, !PT ;  /* 0x000001c056597812 */ /* 0x000fe400078ec0ff */
[----:B------:R-:W-:Y:S02]  /*0940*/  LOP3.LUT R62, R88, 0x30, R85, 0x48, !PT ;  /* 0x00000030583e7812 */ /* 0x000fe400078e4855 */
[----:B------:R-:W-:-:S02]  /*0950*/  LOP3.LUT R60, R89, 0x30, R88, 0xf8, !PT ;  /* 0x00000030593c7812 */ /* 0x000fc400078ef858 */
[----:B------:R-:W-:Y:S01]  /*0960*/  IADD3 R89, PT, PT, R89, UR4, R62 ;  /* 0x0000000459597c10 */ /* 0x000fe2000fffe03e */
[----:B------:R-:W1:Y:S01]  /*0970*/  LDCU UR4, c[0x0][0x3b0] ;  /* 0x00007600ff0477ac */ /* 0x000e620008000800 */
[----:B0-----:R-:W-:Y:S01]  /*0980*/  VIADD R22, R28, 0xffffffe ;  /* 0x0ffffffe1c167836 */ /* 0x001fe20000000000 */
[----:B------:R-:W-:-:S03]  /*0990*/  IABS R28, R83 ;  /* 0x00000053001c7213 */ /* 0x000fc60000000000 */
[----:B------:R0:W0:Y:S01]  /*09a0*/  F2I.FTZ.U32.TRUNC.NTZ R23, R22 ;  /* 0x0000001600177305 */ /* 0x000022000021f000 */
[----:B----4-:R-:W-:Y:S02]  /*09b0*/  IMAD R95, R2, R101, RZ ;  /* 0x00000065025f7224 */ /* 0x010fe400078e02ff */
[----:B------:R-:W-:Y:S02]  /*09c0*/  IMAD.SHL.U32 R101, R101, 0x20, RZ ;  /* 0x0000002065657824 */ /* 0x000fe400078e00ff */
[----:B--2---:R-:W-:-:S04]  /*09d0*/  VIADD R24, R29, 0xffffffe ;  /* 0x0ffffffe1d187836 */ /* 0x004fc80000000000 */
[----:B------:R-:W2:Y:S01]  /*09e0*/  F2I.FTZ.U32.TRUNC.NTZ R25, R24 ;  /* 0x0000001800197305 */ /* 0x000ea2000021f000 */
[----:B0-----:R-:W-:Y:S02]  /*09f0*/  IMAD.MOV.U32 R22, RZ, RZ, RZ ;  /* 0x000000ffff167224 */ /* 0x001fe400078e00ff */
[----:B-----5:R-:W-:Y:S02]  /*0a00*/  IMAD.SHL.U32 R100, R98, 0x20, RZ ;  /* 0x0000002062647824 */ /* 0x020fe400078e00ff */
[-C--:B------:R-:W-:Y:S02]  /*0a10*/  IMAD R94, R0, R98.reuse, RZ ;  /* 0x00000062005e7224 */ /* 0x080fe400078e02ff */
[----:B------:R-:W-:Y:S02]  /*0a20*/  IMAD.MOV R30, RZ, RZ, -R23 ;  /* 0x000000ffff1e7224 */ /* 0x000fe400078e0a17 */
[----:B------:R-:W-:Y:S02]  /*0a30*/  IMAD R93, R9, R98, RZ ;  /* 0x00000062095d7224 */ /* 0x000fe400078e02ff */
[----:B------:R-:W-:Y:S01]  /*0a40*/  IMAD R31, R30, R21, RZ ;  /* 0x000000151e1f7224 */ /* 0x000fe200078e02ff */
[----:B------:R-:W-:Y:S01]  /*0a50*/  IABS R30, R82 ;  /* 0x00000052001e7213 */ /* 0x000fe20000000000 */
[----:B------:R-:W-:-:S02]  /*0a60*/  IMAD R97, R8, R98, RZ ;  /* 0x0000006208617224 */ /* 0x000fc400078e02ff */
[----:B------:R-:W-:-:S04]  /*0a70*/  IMAD.HI.U32 R23, R23, R31, R22 ;  /* 0x0000001f17177227 */ /* 0x000fc800078e0016 */
[----:B--2---:R-:W-:Y:S02]  /*0a80*/  IMAD.MOV R37, RZ, RZ, -R25 ;  /* 0x000000ffff257224 */ /* 0x004fe400078e0a19 */
[----:B------:R-:W-:-:S04]  /*0a90*/  IMAD.HI.U32 R24, R23, R30, RZ ;  /* 0x0000001e17187227 */ /* 0x000fc800078e00ff */
[----:B------:R-:W-:-:S04]  /*0aa0*/  IMAD.HI.U32 R22, R23, R28, RZ ;  /* 0x0000001c17167227 */ /* 0x000fc800078e00ff */
[----:B------:R-:W-:Y:S02]  /*0ab0*/  IMAD.MOV R29, RZ, RZ, -R24 ;  /* 0x000000ffff1d7224 */ /* 0x000fe400078e0a18 */
[----:B------:R-:W-:Y:S02]  /*0ac0*/  IMAD R37, R37, R20, RZ ;  /* 0x0000001425257224 */ /* 0x000fe400078e02ff */
[----:B------:R-:W-:Y:S02]  /*0ad0*/  IMAD.MOV R22, RZ, RZ, -R22 ;  /* 0x000000ffff167224 */ /* 0x000fe400078e0a16 */
[----:B------:R-:W-:Y:S02]  /*0ae0*/  IMAD.MOV.U32 R24, RZ, RZ, RZ ;  /* 0x000000ffff187224 */ /* 0x000fe400078e00ff */
[----:B------:R-:W-:Y:S02]  /*0af0*/  IMAD R22, R21, R22, R28 ;  /* 0x0000001615167224 */ /* 0x000fe400078e021c */
[----:B------:R-:W-:-:S03]  /*0b00*/  IMAD.HI.U32 R37, R25, R37, R24 ;  /* 0x0000002519257227 */ /* 0x000fc600078e0018 */
[C---:B------:R-:W-:Y:S01]  /*0b10*/  ISETP.GT.U32.AND P0, PT, R21.reuse, R22, PT ;  /* 0x000000161500720c */ /* 0x040fe20003f04070 */
[----:B------:R-:W-:Y:S02]  /*0b20*/  IMAD R24, R21, R29, R30 ;  /* 0x0000001d15187224 */ /* 0x000fe400078e021e */
[----:B------:R-:W-:-:S03]  /*0b30*/  IMAD.HI.U32 R28, R23, R34, RZ ;  /* 0x00000022171c7227 */ /* 0x000fc600078e00ff */
[----:B------:R-:W-:Y:S01]  /*0b40*/  ISETP.GT.U32.AND P1, PT, R21, R24, PT ;  /* 0x000000181500720c */ /* 0x000fe20003f24070 */
[----:B------:R-:W-:-:S04]  /*0b50*/  IMAD.HI.U32 R30, R23, R38, RZ ;  /* 0x00000026171e7227 */ /* 0x000fc800078e00ff */
[----:B------:R-:W-:Y:S02]  /*0b60*/  IMAD.MOV R33, RZ, RZ, -R28 ;  /* 0x000000ffff217224 */ /* 0x000fe400078e0a1c */
[----:B------:R-:W-:Y:S02]  /*0b70*/  IMAD.MOV R35, RZ, RZ, -R30 ;  /* 0x000000ffff237224 */ /* 0x000fe400078e0a1e */
[C---:B------:R-:W-:Y:S02]  /*0b80*/  IMAD R30, R21.reuse, R33, R34 ;  /* 0x00000021151e7224 */ /* 0x040fe400078e0222 */
[----:B------:R-:W-:Y:S01]  /*0b90*/  IMAD R34, R21, R35, R38 ;  /* 0x0000002315227224 */ /* 0x000fe200078e0226 */
[----:B------:R-:W-:Y:S01]  /*0ba0*/  IABS R38, R18 ;  /* 0x0000001200267213 */ /* 0x000fe20000000000 */
[----:B------:R-:W-:-:S04]  /*0bb0*/  IMAD.HI.U32 R35, R23, R54, RZ ;  /* 0x0000003617237227 */ /* 0x000fc800078e00ff */
[----:B------:R-:W-:Y:S02]  /*0bc0*/  IMAD.MOV R35, RZ, RZ, -R35 ;  /* 0x000000ffff237224 */ /* 0x000fe400078e0a23 */
[----:B------:R-:W-:-:S04]  /*0bd0*/  IMAD.HI.U32 R25, R23, R32, RZ ;  /* 0x0000002017197227 */ /* 0x000fc800078e00ff */
[----:B------:R-:W-:Y:S02]  /*0be0*/  IMAD R54, R21, R35, R54 ;  /* 0x0000002315367224 */ /* 0x000fe400078e0236 */
[----:B------:R-:W-:-:S03]  /*0bf0*/  IMAD.HI.U32 R29, R23, R36, RZ ;  /* 0x00000024171d7227 */ /* 0x000fc600078e00ff */
[----:B------:R-:W-:Y:S01]  /*0c00*/  ISETP.GT.U32.AND P3, PT, R21, R54, PT ;  /* 0x000000361500720c */ /* 0x000fe20003f64070 */
[----:B------:R-:W-:-:S04]  /*0c10*/  IMAD.HI.U32 R31, R23, R40, RZ ;  /* 0x00000028171f7227 */ /* 0x000fc800078e00ff */
[----:B------:R-:W-:Y:S02]  /*0c20*/  IMAD.MOV R25, RZ, RZ, -R25 ;  /* 0x000000ffff197224 */ /* 0x000fe400078e0a19 */
[----:B------:R-:W-:Y:S02]  /*0c30*/  IMAD.MOV R29, RZ, RZ, -R29 ;  /* 0x000000ffff1d7224 */ /* 0x000fe400078e0a1d */
[----:B------:R-:W-:Y:S02]  /*0c40*/  IMAD.MOV R31, RZ, RZ, -R31 ;  /* 0x000000ffff1f7224 */ /* 0x000fe400078e0a1f */
[C---:B------:R-:W-:Y:S02]  /*0c50*/  IMAD R28, R21.reuse, R25, R32 ;  /* 0x00000019151c7224 */ /* 0x040fe400078e0220 */
[C---:B------:R-:W-:Y:S02]  /*0c60*/  IMAD R32, R21.reuse, R29, R36 ;  /* 0x0000001d15207224 */ /* 0x040fe400078e0224 */
[----:B------:R-:W-:Y:S01]  /*0c70*/  @!P0 IMAD.IADD R22, R22, 0x1, -R21 ;  /* 0x0000000116168824 */ /* 0x000fe200078e0a15 */
[C---:B------:R-:W-:Y:S01]  /*0c80*/  ISETP.GT.U32.AND P2, PT, R21.reuse, R28, PT ;  /* 0x0000001c1500720c */ /* 0x040fe20003f44070 */
[----:B------:R-:W-:Y:S01]  /*0c90*/  IMAD R36, R21, R31, R40 ;  /* 0x0000001f15247224 */ /* 0x000fe200078e0228 */
[----:B------:R-:W-:Y:S01]  /*0ca0*/  IABS R40, R17 ;  /* 0x0000001100287213 */ /* 0x000fe20000000000 */
[----:B------:R-:W-:Y:S01]  /*0cb0*/  IMAD.HI.U32 R25, R23, R38, RZ ;  /* 0x0000002617197227 */ /* 0x000fe200078e00ff */
[----:B------:R-:W-:-:S02]  /*0cc0*/  ISETP.GT.U32.AND P5, PT, R21, R22, PT ;  /* 0x000000161500720c */ /* 0x000fc40003fa4070 */
[----:B------:R-:W-:Y:S01]  /*0cd0*/  ISETP.GT.U32.AND P0, PT, R21, R32, PT ;  /* 0x000000201500720c */ /* 0x000fe20003f04070 */
[----:B------:R-:W-:Y:S02]  /*0ce0*/  @!P3 IMAD.IADD R54, R54, 0x1, -R21 ;  /* 0x000000013636b824 */ /* 0x000fe400078e0a15 */
[----:B------:R-:W-:-:S03]  /*0cf0*/  IMAD.HI.U32 R29, R23, R40, RZ ;  /* 0x00000028171d7227 */ /* 0x000fc600078e00ff */
[----:B------:R-:W-:Y:S01]  /*0d00*/  ISETP.GT.U32.AND P6, PT, R21, R54, PT ;  /* 0x000000361500720c */ /* 0x000fe20003fc4070 */
[----:B------:R-:W-:-:S04]  /*0d10*/  IMAD.HI.U32 R31, R23, R42, RZ ;  /* 0x0000002a171f7227 */ /* 0x000fc800078e00ff */
[----:B------:R-:W-:Y:S02]  /*0d20*/  IMAD.MOV R25, RZ, RZ, -R25 ;  /* 0x000000ffff197224 */ /* 0x000fe400078e0a19 */
[----:B------:R-:W-:Y:S01]  /*0d30*/  @!P1 IMAD.IADD R24, R24, 0x1, -R21 ;  /* 0x0000000118189824 */ /* 0x000fe200078e0a15 */
[C---:B------:R-:W-:Y:S01]  /*0d40*/  ISETP.GT.U32.AND P1, PT, R21.reuse, R34, PT ;  /* 0x000000221500720c */ /* 0x040fe20003f24070 */
[----:B------:R-:W-:Y:S02]  /*0d50*/  IMAD.MOV R29, RZ, RZ, -R29 ;  /* 0x000000ffff1d7224 */ /* 0x000fe400078e0a1d */
[----:B------:R-:W-:Y:S01]  /*0d60*/  IMAD.MOV R31, RZ, RZ, -R31 ;  /* 0x000000ffff1f7224 */ /* 0x000fe200078e0a1f */
[C---:B------:R-:W-:Y:S01]  /*0d70*/  ISETP.GT.U32.AND P3, PT, R21.reuse, R24, PT ;  /* 0x000000181500720c */ /* 0x040fe20003f64070 */
[C---:B------:R-:W-:Y:S02]  /*0d80*/  IMAD R38, R21.reuse, R25, R38 ;  /* 0x0000001915267224 */ /* 0x040fe400078e0226 */
[----:B------:R-:W-:-:S02]  /*0d90*/  IMAD R40, R21, R29, R40 ;  /* 0x0000001d15287224 */ /* 0x000fc400078e0228 */
[----:B------:R-:W-:-:S04]  /*0da0*/  IMAD.HI.U32 R33, R23, R44, RZ ;  /* 0x0000002c17217227 */ /* 0x000fc800078e00ff */
[----:B------:R-:W-:-:S04]  /*0db0*/  IMAD.HI.U32 R29, R23, R48, RZ ;  /* 0x00000030171d7227 */ /* 0x000fc800078e00ff */
[C---:B------:R-:W-:Y:S02]  /*0dc0*/  IMAD R42, R21.reuse, R31, R42 ;  /* 0x0000001f152a7224 */ /* 0x040fe400078e022a */
[--C-:B------:R-:W-:Y:S01]  /*0dd0*/  @!P2 IMAD.IADD R28, R28, 0x1, -R21.reuse ;  /* 0x000000011c1ca824 */ /* 0x100fe200078e0a15 */
[C---:B------:R-:W-:Y:S01]  /*0de0*/  ISETP.GT.U32.AND P2, PT, R21.reuse, R30, PT ;  /* 0x0000001e1500720c */ /* 0x040fe20003f44070 */
[----:B------:R-:W-:Y:S01]  /*0df0*/  @!P5 IMAD.IADD R22, R22, 0x1, -R21 ;  /* 0x000000011616d824 */ /* 0x000fe200078e0a15 */
[----:B------:R-:W-:Y:S01]  /*0e00*/  ISETP.GT.U32.AND P5, PT, R21, R38, PT ;  /* 0x000000261500720c */ /* 0x000fe20003fa4070 */
[----:B------:R-:W-:Y:S01]  /*0e10*/  IMAD.HI.U32 R25, R23, R46, RZ ;  /* 0x0000002e17197227 */ /* 0x000fe200078e00ff */
[----:B------:R-:W-:-:S03]  /*0e20*/  ISETP.GT.U32.AND P4, PT, R21, R28, PT ;  /* 0x0000001c1500720c */ /* 0x000fc60003f84070 */
[----:B------:R-:W-:-:S04]  /*0e30*/  IMAD.HI.U32 R31, R23, R50, RZ ;  /* 0x00000032171f7227 */ /* 0x000fc800078e00ff */
[----:B------:R-:W-:Y:S02]  /*0e40*/  IMAD.MOV R33, RZ, RZ, -R33 ;  /* 0x000000ffff217224 */ /* 0x000fe400078e0a21 */
[----:B------:R-:W-:-:S04]  /*0e50*/  IMAD.HI.U32 R23, R23, R52, RZ ;  /* 0x0000003417177227 */ /* 0x000fc800078e00ff */
[----:B------:R-:W-:Y:S02]  /*0e60*/  IMAD.MOV R29, RZ, RZ, -R29 ;  /* 0x000000ffff1d7224 */ /* 0x000fe400078e0a1d */
[C---:B------:R-:W-:Y:S01]  /*0e70*/  IMAD R44, R21.reuse, R33, R44 ;  /* 0x00000021152c7224 */ /* 0x040fe200078e022c */
[----:B------:R-:W-:Y:S01]  /*0e80*/  IABS R33, R84 ;  /* 0x0000005400217213 */ /* 0x000fe20000000000 */
[----:B------:R-:W-:Y:S02]  /*0e90*/  IMAD.MOV R23, RZ, RZ, -R23 ;  /* 0x000000ffff177224 */ /* 0x000fe400078e0a17 */
[C---:B------:R-:W-:Y:S02]  /*0ea0*/  IMAD R48, R21.reuse, R29, R48 ;  /* 0x0000001d15307224 */ /* 0x040fe400078e0230 */
[----:B------:R-:W-:Y:S01]  /*0eb0*/  @!P6 IMAD.IADD R54, R54, 0x1, -R21 ;  /* 0x000000013636e824 */ /* 0x000fe200078e0a15 */
[----:B------:R-:W-:Y:S01]  /*0ec0*/  ISETP.GT.U32.AND P6, PT, R21, R36, PT ;  /* 0x000000241500720c */ /* 0x000fe20003fc4070 */
[----:B------:R-:W-:-:S02]  /*0ed0*/  IMAD.MOV R25, RZ, RZ, -R25 ;  /* 0x000000ffff197224 */ /* 0x000fc400078e0a19 */
[C---:B------:R-:W-:Y:S02]  /*0ee0*/  IMAD R52, R21.reuse, R23, R52 ;  /* 0x0000001715347224 */ /* 0x040fe400078e0234 */
[--C-:B------:R-:W-:Y:S01]  /*0ef0*/  @!P3 IMAD.IADD R24, R24, 0x1, -R21.reuse ;  /* 0x000000011818b824 */ /* 0x100fe200078e0a15 */
[C---:B------:R-:W-:Y:S01]  /*0f00*/  ISETP.GT.U32.AND P3, PT, R21.reuse, R40, PT ;  /* 0x000000281500720c */ /* 0x040fe20003f64070 */
[----:B------:R-:W-:Y:S01]  /*0f10*/  @!P1 IMAD.IADD R34, R34, 0x1, -R21 ;  /* 0x0000000122229824 */ /* 0x000fe200078e0a15 */
[C---:B------:R-:W-:Y:S01]  /*0f20*/  ISETP.GT.U32.AND P1, PT, R21.reuse, R48, PT ;  /* 0x000000301500720c */ /* 0x040fe20003f24070 */
[----:B------:R-:W-:Y:S01]  /*0f30*/  IMAD R46, R21, R25, R46 ;  /* 0x00000019152e7224 */ /* 0x000fe200078e022e */
[----:B------:R-:W-:Y:S01]  /*0f40*/  LOP3.LUT R25, R60, 0x10, R85, 0x78, !PT ;  /* 0x000000103c197812 */ /* 0x000fe200078e7855 */
[----:B------:R-:W-:-:S03]  /*0f50*/  IMAD.HI.U32 R37, R37, R33, RZ ;  /* 0x0000002125257227 */ /* 0x000fc600078e00ff */
[----:B------:R-:W-:Y:S01]  /*0f60*/  LOP3.LUT R90, R25, 0x200, R90, 0xf8, !PT ;  /* 0x00000200195a7812 */ /* 0x000fe200078ef85a */
[--C-:B------:R-:W-:Y:S01]  /*0f70*/  @!P2 IMAD.IADD R30, R30, 0x1, -R21.reuse ;  /* 0x000000011e1ea824 */ /* 0x100fe200078e0a15 */
[C---:B------:R-:W-:Y:S01]  /*0f80*/  ISETP.GT.U32.AND P2, PT, R21.reuse, R44, PT ;  /* 0x0000002c1500720c */ /* 0x040fe20003f44070 */
[--C-:B------:R-:W-:Y:S01]  /*0f90*/  @!P5 IMAD.IADD R38, R38, 0x1, -R21.reuse ;  /* 0x000000012626d824 */ /* 0x100fe200078e0a15 */
[C---:B------:R-:W-:Y:S01]  /*0fa0*/  ISETP.GT.U32.AND P5, PT, R21.reuse, R52, PT ;  /* 0x000000341500720c */ /* 0x040fe20003fa4070 */
[----:B------:R-:W-:Y:S01]  /*0fb0*/  @!P0 IMAD.IADD R32, R32, 0x1, -R21 ;  /* 0x0000000120208824 */ /* 0x000fe200078e0a15 */
[C---:B------:R-:W-:Y:S01]  /*0fc0*/  ISETP.GT.U32.AND P0, PT, R21.reuse, R46, PT ;  /* 0x0000002e1500720c */ /* 0x040fe20003f04070 */
[----:B------:R-:W-:Y:S01]  /*0fd0*/  IMAD.MOV R37, RZ, RZ, -R37 ;  /* 0x000000ffff257224 */ /* 0x000fe200078e0a25 */
[----:B------:R-:W-:Y:S01]  /*0fe0*/  LOP3.LUT R92, R90, 0x20, RZ, 0x3c, !PT ;  /* 0x000000205a5c7812 */ /* 0x000fe200078e3cff */
[----:B------:R-:W-:Y:S01]  /*0ff0*/  @!P4 IMAD.IADD R28, R28, 0x1, -R21 ;  /* 0x000000011c1cc824 */ /* 0x000fe200078e0a15 */
[----:B------:R-:W-:Y:S01]  /*1000*/  ISETP.GT.U32.AND P4, PT, R21, R42, PT ;  /* 0x0000002a1500720c */ /* 0x000fe20003f84070 */
[----:B------:R-:W-:-:S02]  /*1010*/  IMAD.MOV R31, RZ, RZ, -R31 ;  /* 0x000000ffff1f7224 */ /* 0x000fc400078e0a1f */
[----:B------:R-:W-:Y:S02]  /*1020*/  IMAD R23, R20, R37, R33 ;  /* 0x0000002514177224 */ /* 0x000fe400078e0221 */
[--C-:B------:R-:W-:Y:S02]  /*1030*/  @!P6 IMAD.IADD R36, R36, 0x1, -R21.reuse ;  /* 0x000000012424e824 */ /* 0x100fe400078e0a15 */
[C---:B------:R-:W-:Y:S02]  /*1040*/  IMAD R50, R21.reuse, R31, R50 ;  /* 0x0000001f15327224 */ /* 0x040fe400078e0232 */
[--C-:B------:R-:W-:Y:S01]  /*1050*/  @!P3 IMAD.IADD R40, R40, 0x1, -R21.reuse ;  /* 0x000000012828b824 */ /* 0x100fe200078e0a15 */
[----:B------:R-:W-:Y:S01]  /*1060*/  ISETP.GT.U32.AND P3, PT, R20, R23, PT ;  /* 0x000000171400720c */ /* 0x000fe20003f64070 */
[--C-:B------:R-:W-:Y:S01]  /*1070*/  @!P1 IMAD.IADD R48, R48, 0x1, -R21.reuse ;  /* 0x0000000130309824 */ /* 0x100fe200078e0a15 */
[C---:B------:R-:W-:Y:S01]  /*1080*/  ISETP.GT.U32.AND P1, PT, R21.reuse, R36, PT ;  /* 0x000000241500720c */ /* 0x040fe20003f24070 */
[--C-:B------:R-:W-:Y:S01]  /*1090*/  @!P2 IMAD.IADD R44, R44, 0x1, -R21.reuse ;  /* 0x000000012c2ca824 */ /* 0x100fe200078e0a15 */
[C---:B------:R-:W-:Y:S01]  /*10a0*/  ISETP.GT.U32.AND P6, PT, R21.reuse, R50, PT ;  /* 0x000000321500720c */ /* 0x040fe20003fc4070 */
[--C-:B------:R-:W-:Y:S01]  /*10b0*/  @!P5 IMAD.IADD R52, R52, 0x1, -R21.reuse ;  /* 0x000000013434d824 */ /* 0x100fe200078e0a15 */
[C---:B------:R-:W-:Y:S01]  /*10c0*/  ISETP.GT.U32.AND P2, PT, R21.reuse, R32, PT ;  /* 0x000000201500720c */ /* 0x040fe20003f44070 */
[--C-:B------:R-:W-:Y:S01]  /*10d0*/  @!P0 IMAD.IADD R46, R46, 0x1, -R21.reuse ;  /* 0x000000012e2e8824 */ /* 0x100fe200078e0a15 */
[C---:B------:R-:W-:Y:S01]  /*10e0*/  ISETP.GT.U32.AND P5, PT, R21.reuse, R40, PT ;  /* 0x000000281500720c */ /* 0x040fe20003fa4070 */
[--C-:B------:R-:W-:Y:S01]  /*10f0*/  @!P4 IMAD.IADD R42, R42, 0x1, -R21.reuse ;  /* 0x000000012a2ac824 */ /* 0x100fe200078e0a15 */
[----:B------:R-:W-:Y:S01]  /*1100*/  ISETP.GT.U32.AND P0, PT, R21, R34, PT ;  /* 0x000000221500720c */ /* 0x000fe20003f04070 */
[----:B------:R-:W-:Y:S01]  /*1110*/  IMAD R96, R7, R98, RZ ;  /* 0x0000006207607224 */ /* 0x000fe200078e02ff */
        /* <DEDUP_REMOVED lines=11> */
[--C-:B------:R-:W-:Y:S01]  /*11d0*/  @!P0 IMAD.IADD R34, R34, 0x1, -R21.reuse ;  /* 0x0000000122228824 */ /* 0x100fe200078e0a15 */
[C---:B------:R-:W-:Y:S01]  /*11e0*/  ISETP.GT.U32.AND P0, PT, R21.reuse, R46, PT ;  /* 0x0000002e1500720c */ /* 0x040fe20003f04070 */
[--C-:B------:R-:W-:Y:S01]  /*11f0*/  @!P4 IMAD.IADD R30, R30, 0x1, -R21.reuse ;  /* 0x000000011e1ec824 */ /* 0x100fe200078e0a15 */
[----:B------:R-:W-:Y:S01]  /*1200*/  ISETP.GT.U32.AND P4, PT, R21, R50, PT ;  /* 0x000000321500720c */ /* 0x000fe20003f84070 */
[--C-:B------:R-:W-:Y:S01]  /*1210*/  @!P3 IMAD.IADD R42, R42, 0x1, -R21.reuse ;  /* 0x000000012a2ab824 */ /* 0x100fe200078e0a15 */
[----:B------:R-:W-:Y:S01]  /*1220*/  ISETP.GE.AND P3, PT, R83, RZ, PT ;  /* 0x000000ff5300720c */ /* 0x000fe20003f66270 */
[--C-:B------:R-:W-:Y:S01]  /*1230*/  @!P1 IMAD.IADD R48, R48, 0x1, -R21.reuse ;  /* 0x0000000130309824 */ /* 0x100fe200078e0a15 */
[----:B------:R-:W-:Y:S01]  /*1240*/  ISETP.GE.AND P1, PT, R56, RZ, PT ;  /* 0x000000ff3800720c */ /* 0x000fe20003f26270 */
[--C-:B------:R-:W-:Y:S01]  /*1250*/  @!P6 IMAD.IADD R38, R38, 0x1, -R21.reuse ;  /* 0x000000012626e824 */ /* 0x100fe200078e0a15 */
[----:B------:R-:W-:Y:S01]  /*1260*/  ISETP.GT.U32.AND P6, PT, R21, R52, PT ;  /* 0x000000341500720c */ /* 0x000fe20003fc4070 */
[--C-:B------:R-:W-:Y:S01]  /*1270*/  @!P2 IMAD.IADD R44, R44, 0x1, -R21.reuse ;  /* 0x000000012c2ca824 */ /* 0x100fe200078e0a15 */
[----:B------:R-:W-:Y:S01]  /*1280*/  ISETP.GE.AND P2, PT, R82, RZ, PT ;  /* 0x000000ff5200720c */ /* 0x000fe20003f46270 */
[----:B------:R-:W-:Y:S01]  /*1290*/  @!P5 IMAD.IADD R23, R23, 0x1, -R20 ;  /* 0x000000011717d824 */ /* 0x000fe200078e0a14 */
[----:B------:R-:W-:Y:S01]  /*12a0*/  ISETP.GE.AND P5, PT, R59, RZ, PT ;  /* 0x000000ff3b00720c */ /* 0x000fe20003fa6270 */
[--C-:B------:R-:W-:Y:S01]  /*12b0*/  @!P0 IMAD.IADD R46, R46, 0x1, -R21.reuse ;  /* 0x000000012e2e8824 */ /* 0x100fe200078e0a15 */
[----:B------:R-:W-:Y:S01]  /*12c0*/  ISETP.GE.AND P0, PT, R58, RZ, PT ;  /* 0x000000ff3a00720c */ /* 0x000fe20003f06270 */
[--C-:B------:R-:W-:Y:S01]  /*12d0*/  @!P4 IMAD.IADD R50, R50, 0x1, -R21.reuse ;  /* 0x000000013232c824 */ /* 0x100fe200078e0a15 */
[----:B------:R-:W-:Y:S01]  /*12e0*/  ISETP.GE.AND P4, PT, R57, RZ, PT ;  /* 0x000000ff3900720c */ /* 0x000fe20003f86270 */
[----:B------:R-:W-:Y:S01]  /*12f0*/  @!P3 IMAD.MOV R22, RZ, RZ, -R22 ;  /* 0x000000ffff16b224 */ /* 0x000fe200078e0a16 */
[----:B------:R-:W-:Y:S01]  /*1300*/  ISETP.GE.AND P3, PT, R19, RZ, PT ;  /* 0x000000ff1300720c */ /* 0x000fe20003f66270 */
[----:B------:R-:W-:Y:S01]  /*1310*/  @!P1 IMAD.MOV R34, RZ, RZ, -R34 ;  /* 0x000000ffff229224 */ /* 0x000fe200078e0a22 */
[----:B------:R-:W-:Y:S01]  /*1320*/  ISETP.GE.AND P1, PT, R14, RZ, PT ;  /* 0x000000ff0e00720c */ /* 0x000fe20003f26270 */
[----:B------:R-:W-:Y:S01]  /*1330*/  @!P6 IMAD.IADD R52, R52, 0x1, -R21 ;  /* 0x000000013434e824 */ /* 0x000fe200078e0a15 */
[----:B------:R-:W-:Y:S01]  /*1340*/  ISETP.GE.AND P6, PT, R84, RZ, PT ;  /* 0x000000ff5400720c */ /* 0x000fe20003fc6270 */
[----:B------:R-:W-:Y:S01]  /*1350*/  @!P2 IMAD.MOV R24, RZ, RZ, -R24 ;  /* 0x000000ffff18a224 */ /* 0x000fe200078e0a18 */
        /* <DEDUP_REMOVED lines=10> */
[----:B------:R-:W-:Y:S01]  /*1400*/  ISETP.NE.AND P1, PT, R26, RZ, PT ;  /* 0x000000ff1a00720c */ /* 0x000fe20003f25270 */
[----:B------:R-:W-:Y:S01]  /*1410*/  @!P6 IMAD.MOV R23, RZ, RZ, -R23 ;  /* 0x000000ffff17e224 */ /* 0x000fe200078e0a17 */
[----:B------:R-:W-:Y:S01]  /*1420*/  SHF.R.S32.HI R21, RZ, 0x6, R87 ;  /* 0x00000006ff157819 */ /* 0x000fe20000011457 */
        /* <DEDUP_REMOVED lines=9> */
[----:B------:R-:W-:Y:S01]  /*14c0*/  LOP3.LUT R27, RZ, R27, RZ, 0x33, !PT ;  /* 0x0000001bff1b7212 */ /* 0x000fe200078e33ff */
[----:B------:R-:W-:Y:S01]  /*14d0*/  IMAD R103, R6, R98, RZ ;  /* 0x0000006206677224 */ /* 0x000fe200078e02ff */
[----:B------:R-:W-:Y:S01]  /*14e0*/  @!P1 LOP3.LUT R23, RZ, R26, RZ, 0x33, !PT ;  /* 0x0000001aff179212 */ /* 0x000fe200078e33ff */
[----:B------:R-:W-:Y:S01]  /*14f0*/  IMAD R104, R5, R98, RZ ;  /* 0x0000006205687224 */ /* 0x000fe200078e02ff */
[C---:B------:R-:W-:Y:S01]  /*1500*/  SEL R22, R27.reuse, R22, !P4 ;  /* 0x000000161b167207 */ /* 0x040fe20006000000 */
[----:B------:R-:W-:Y:S01]  /*1510*/  @!P2 IMAD.MOV R50, RZ, RZ, -R50 ;  /* 0x000000ffff32a224 */ /* 0x000fe200078e0a32 */
[C---:B------:R-:W-:Y:S01]  /*1520*/  SEL R24, R27.reuse, R24, !P4 ;  /* 0x000000181b187207 */ /* 0x040fe20006000000 */
[----:B------:R-:W-:Y:S01]  /*1530*/  @!P5 IMAD.MOV R52, RZ, RZ, -R52 ;  /* 0x000000ffff34d224 */ /* 0x000fe200078e0a34 */
[C---:B------:R-:W-:Y:S01]  /*1540*/  SEL R32, R27.reuse, R32, !P4 ;  /* 0x000000201b207207 */ /* 0x040fe20006000000 */
[----:B------:R-:W-:Y:S01]  /*1550*/  @!P0 IMAD.MOV R54, RZ, RZ, -R54 ;  /* 0x000000ffff368224 */ /* 0x000fe200078e0a36 */
[C---:B------:R-:W-:Y:S01]  /*1560*/  SEL R30, R27.reuse, R30, !P4 ;  /* 0x0000001e1b1e7207 */ /* 0x040fe20006000000 */
[----:B-1----:R-:W-:Y:S01]  /*1570*/  IMAD R22, R22, UR4, RZ ;  /* 0x0000000416167c24 */ /* 0x002fe2000f8e02ff */
[----:B------:R-:W-:Y:S01]  /*1580*/  SEL R34, R27, R34, !P4 ;  /* 0x000000221b227207 */ /* 0x000fe20006000000 */
[----:B------:R-:W-:Y:S01]  /*1590*/  IMAD R23, R23, UR7, RZ ;  /* 0x0000000717177c24 */ /* 0x000fe2000f8e02ff */
[C---:B------:R-:W-:Y:S01]  /*15a0*/  SEL R36, R27.reuse, R36, !P4 ;  /* 0x000000241b247207 */ /* 0x040fe20006000000 */
        /* <DEDUP_REMOVED lines=19> */
[----:B------:R-:W-:Y:S01]  /*16e0*/  SEL R27, R27, R54, !P4 ;  /* 0x000000361b1b7207 */ /* 0x000fe20006000000 */
[----:B------:R-:W-:Y:S01]  /*16f0*/  IMAD R48, R48, UR4, RZ ;  /* 0x0000000430307c24 */ /* 0x000fe2000f8e02ff */
[----:B---3--:R-:W-:Y:S01]  /*1700*/  LEA R112, P2, R23, UR12, 0x1 ;  /* 0x0000000c17707c11 */ /* 0x008fe2000f8408ff */
[----:B------:R-:W-:Y:S01]  /*1710*/  IMAD R50, R50, UR4, RZ ;  /* 0x0000000432327c24 */ /* 0x000fe2000f8e02ff */
[----:B------:R-:W-:Y:S01]  /*1720*/  LEA R32, P3, R22, UR14, 0x1 ;  /* 0x0000000e16207c11 */ /* 0x000fe2000f8608ff */
[----:B------:R-:W-:Y:S01]  /*1730*/  IMAD R52, R52, UR4, RZ ;  /* 0x0000000434347c24 */ /* 0x000fe2000f8e02ff */
[----:B------:R-:W-:Y:S01]  /*1740*/  LEA R24, P4, R25, UR14, 0x1 ;  /* 0x0000000e19187c11 */ /* 0x000fe2000f8808ff */
[----:B------:R-:W-:Y:S01]  /*1750*/  IMAD R35, R42, UR4, RZ ;  /* 0x000000042a237c24 */ /* 0x000fe2000f8e02ff */
[----:B------:R-:W-:Y:S01]  /*1760*/  SGXT R21, R21, 0x1 ;  /* 0x000000011515781a */ /* 0x000fe20000000200 */
[----:B------:R-:W-:Y:S01]  /*1770*/  IMAD R27, R27, UR4, RZ ;  /* 0x000000041b1b7c24 */ /* 0x000fe2000f8e02ff */
[----:B------:R-:W-:Y:S01]  /*1780*/  LEA.HI.X.SX32 R113, R23, UR13, 0x1, P2 ;  /* 0x0000000d17717c11 */ /* 0x000fe200090f0eff */
[----:B------:R-:W-:Y:S01]  /*1790*/  USHF.R.S32.HI UR4, URZ, 0x1f, UR5 ;  /* 0x0000001fff047899 */ /* 0x000fe20008011405 */
[----:B------:R-:W-:Y:S01]  /*17a0*/  LEA.HI.X.SX32 R33, R22, UR15, 0x1, P3 ;  /* 0x0000000f16217c11 */ /* 0x000fe200098f0eff */
[----:B------:R-:W-:Y:S01]  /*17b0*/  IMAD R91, R4, R98, RZ ;  /* 0x00000062045b7224 */ /* 0x000fe200078e02ff */
[----:B------:R-:W-:Y:S01]  /*17c0*/  LEA R108, P6, R30, UR14, 0x1 ;  /* 0x0000000e1e6c7c11 */ /* 0x000fe2000f8c08ff */
[----:B------:R-:W-:Y:S01]  /*17d0*/  ULEA.HI UR4, UR4, UR5, URZ, 0x5 ;  /* 0x0000000504047291 */ /* 0x000fe2000f8f28ff */
[----:B------:R-:W-:-:S02]  /*17e0*/  LEA R106, P0, R107, UR14, 0x1 ;  /* 0x0000000e6b6a7c11 */ /* 0x000fc4000f8008ff */
[----:B------:R-:W-:Y:S02]  /*17f0*/  CS2R R54, SRZ ;  /* 0x0000000000367805 */ /* 0x000fe4000001ff00 */
[----:B------:R-:W-:Y:S01]  /*1800*/  LEA R80, P1, R34, UR14, 0x1 ;  /* 0x0000000e22507c11 */ /* 0x000fe2000f8208ff */
[----:B------:R-:W-:Y:S01]  /*1810*/  IMAD R98, R3, R98, RZ ;  /* 0x0000006203627224 */ /* 0x000fe200078e02ff */
[----:B------:R-:W-:Y:S01]  /*1820*/  LEA R78, P2, R36, UR14, 0x1 ;  /* 0x0000000e244e7c11 */ /* 0x000fe2000f8408ff */
[----:B------:R-:W-:Y:S01]  /*1830*/  USHF.R.S32.HI UR4, URZ, 0x5, UR4 ;  /* 0x00000005ff047899 */ /* 0x000fe20008011404 */
[----:B------:R-:W-:Y:S02]  /*1840*/  LEA R76, P3, R38, UR14, 0x1 ;  /* 0x0000000e264c7c11 */ /* 0x000fe4000f8608ff */
[----:B------:R-:W-:Y:S02]  /*1850*/  LEA.HI.X.SX32 R25, R25, UR15, 0x1, P4 ;  /* 0x0000000f19197c11 */ /* 0x000fe4000a0f0eff */
[----:B------:R-:W-:-:S02]  /*1860*/  LEA R110, P5, R28, UR14, 0x1 ;  /* 0x0000000e1c6e7c11 */ /* 0x000fc4000f8a08ff */
[----:B------:R-:W-:Y:S02]  /*1870*/  LEA R74, P4, R40, UR14, 0x1 ;  /* 0x0000000e284a7c11 */ /* 0x000fe4000f8808ff */
[----:B------:R-:W-:Y:S02]  /*1880*/  LOP3.LUT R102, R21, 0x90, RZ, 0xc0, !PT ;  /* 0x0000009015667812 */ /* 0x000fe400078ec0ff */
[----:B------:R-:W-:Y:S02]  /*1890*/  LEA.HI.X.SX32 R109, R30, UR15, 0x1, P6 ;  /* 0x0000000f1e6d7c11 */ /* 0x000fe4000b0f0eff */
[----:B------:R-:W-:Y:S02]  /*18a0*/  CS2R R30, SRZ ;  /* 0x00000000001e7805 */ /* 0x000fe4000001ff00 */
[----:B------:R-:W-:Y:S02]  /*18b0*/  LEA.HI.X.SX32 R107, R107, UR15, 0x1, P0 ;  /* 0x0000000f6b6b7c11 */ /* 0x000fe400080f0eff */
[----:B------:R-:W-:-:S02]  /*18c0*/  LEA.HI.X.SX32 R81, R34, UR15, 0x1, P1 ;  /* 0x0000000f22517c11 */ /* 0x000fc400088f0eff */
[----:B------:R-:W-:Y:S02]  /*18d0*/  LEA.HI.X.SX32 R79, R36, UR15, 0x1, P2 ;  /* 0x0000000f244f7c11 */ /* 0x000fe400090f0eff */
[----:B------:R-:W-:Y:S02]  /*18e0*/  LEA.HI.X.SX32 R77, R38, UR15, 0x1, P3 ;  /* 0x0000000f264d7c11 */ /* 0x000fe400098f0eff */
[----:B------:R-:W-:Y:S02]  /*18f0*/  LEA.HI.X.SX32 R111, R28, UR15, 0x1, P5 ;  /* 0x0000000f1c6f7c11 */ /* 0x000fe4000a8f0eff */
[----:B------:R-:W-:Y:S02]  /*1900*/  CS2R R28, SRZ ;  /* 0x00000000001c7805 */ /* 0x000fe4000001ff00 */
[----:B------:R-:W-:Y:S02]  /*1910*/  LEA R114, P6, R44, UR14, 0x1 ;  /* 0x0000000e2c727c11 */ /* 0x000fe4000f8c08ff */
[----:B------:R-:W-:-:S02]  /*1920*/  LEA R70, P0, R46, UR14, 0x1 ;  /* 0x0000000e2e467c11 */ /* 0x000fc4000f8008ff */
[----:B------:R-:W-:Y:S02]  /*1930*/  LEA R22, P1, R48, UR14, 0x1 ;  /* 0x0000000e30167c11 */ /* 0x000fe4000f8208ff */
[----:B------:R-:W-:Y:S02]  /*1940*/  LEA R42, P2, R50, UR14, 0x1 ;  /* 0x0000000e322a7c11 */ /* 0x000fe4000f8408ff */
[----:B------:R-:W-:Y:S02]  /*1950*/  LEA R26, P3, R52, UR14, 0x1 ;  /* 0x0000000e341a7c11 */ /* 0x000fe4000f8608ff */
[----:B------:R-:W-:Y:S02]  /*1960*/  LEA.HI.X.SX32 R75, R40, UR15, 0x1, P4 ;  /* 0x0000000f284b7c11 */ /* 0x000fe4000a0f0eff */
[----:B------:R-:W-:Y:S02]  /*1970*/  LEA R20, P5, R35, UR14, 0x1 ;  /* 0x0000000e23147c11 */ /* 0x000fe4000f8a08ff */
[----:B------:R-:W-:-:S02]  /*1980*/  LEA R34, P4, R27, UR14, 0x1 ;  /* 0x0000000e1b227c11 */ /* 0x000fc4000f8808ff */
[----:B------:R-:W-:Y:S02]  /*1990*/  LOP3.LUT R102, R102, 0x7e, R85, 0x78, !PT ;  /* 0x0000007e66667812 */ /* 0x000fe400078e7855 */
[----:B------:R-:W-:Y:S02]  /*19a0*/  LEA.HI.X.SX32 R105, R44, UR15, 0x1, P6 ;  /* 0x0000000f2c697c11 */ /* 0x000fe4000b0f0eff */
[----:B------:R-:W-:Y:S02]  /*19b0*/  CS2R R44, SRZ ;  /* 0x00000000002c7805 */ /* 0x000fe4000001ff00 */
[----:B------:R-:W-:Y:S02]  /*19c0*/  LEA.HI.X.SX32 R39, R46, UR15, 0x1, P0 ;  /* 0x0000000f2e277c11 */ /* 0x000fe400080f0eff */
[----:B------:R-:W-:Y:S02]  /*19d0*/  CS2R R46, SRZ ;  /* 0x00000000002e7805 */ /* 0x000fe4000001ff00 */
[----:B------:R-:W-:-:S02]  /*19e0*/  LEA.HI.X.SX32 R37, R48, UR15, 0x1, P1 ;  /* 0x0000000f30257c11 */ /* 0x000fc400088f0eff */
[----:B------:R-:W-:Y:S02]  /*19f0*/  CS2R R48, SRZ ;  /* 0x0000000000307805 */ /* 0x000fe4000001ff00 */
[----:B------:R-:W-:Y:S02]  /*1a00*/  LEA.HI.X.SX32 R71, R50, UR15, 0x1, P2 ;  /* 0x0000000f32477c11 */ /* 0x000fe400090f0eff */
[----:B------:R-:W-:Y:S02]  /*1a10*/  CS2R R50, SRZ ;  /* 0x0000000000327805 */ /* 0x000fe4000001ff00 */
[----:B------:R-:W-:Y:S02]  /*1a20*/  LEA.HI.X.SX32 R41, R52, UR15, 0x1, P3 ;  /* 0x0000000f34297c11 */ /* 0x000fe400098f0eff */
[----:B------:R-:W-:Y:S02]  /*1a30*/  CS2R R52, SRZ ;  /* 0x0000000000347805 */ /* 0x000fe4000001ff00 */
[----:B------:R-:W-:-:S02]  /*1a40*/  LEA.HI.X.SX32 R35, R35, UR15, 0x1, P5 ;  /* 0x0000000f23237c11 */ /* 0x000fc4000a8f0eff */
[----:B------:R-:W-:Y:S02]  /*1a50*/  LEA.HI.X.SX32 R115, R27, UR15, 0x1, P4 ;  /* 0x0000000f1b737c11 */ /* 0x000fe4000a0f0eff */
[----:B------:R-:W-:Y:S02]  /*1a60*/  LOP3.LUT R87, R87, 0x40, RZ, 0xc0, !PT ;  /* 0x0000004057577812 */ /* 0x000fe400078ec0ff */
[----:B------:R-:W-:-:S07]  /*1a70*/  LOP3.LUT R99, R102, 0x20, RZ, 0x3c, !PT ;  /* 0x0000002066637812 */ /* 0x000fce00078e3cff */
.L_x_2:
[----:B------:R-:W-:Y:S01]  /*1a80*/  ISETP.GE.AND P0, PT, R0, UR8, PT ;  /* 0x0000000800007c0c */ /* 0x000fe2000bf06270 */
[----:B------:R-:W-:Y:S01]  /*1a90*/  IMAD.WIDE R60, R94, 0x2, R112 ;  /* 0x000000025e3c7825 */ /* 0x000fe200078e0270 */
[----:B------:R-:W-:Y:S02]  /*1aa0*/  PRMT R27, RZ, 0x7610, R27 ;  /* 0x00007610ff1b7816 */ /* 0x000fe4000000001b */
[----:B------:R-:W-:-:S09]  /*1ab0*/  PRMT R40, RZ, 0x7610, R40 ;  /* 0x00007610ff287816 */ /* 0x000fd20000000028 */
[----:B------:R0:W2:Y:S01]  /*1ac0*/  @!P0 LDG.E.U16 R27, desc[UR10][R60.64] ;  /* 0x0000000a3c1b8981 */ /* 0x0000a2000c1e1500 */
[----:B------:R-:W-:Y:S01]  /*1ad0*/  ISETP.GE.AND P0, PT, R3, UR8, PT ;  /* 0x0000000803007c0c */ /* 0x000fe2000bf06270 */
[----:B------:R-:W-:Y:S01]  /*1ae0*/  IMAD.WIDE R64, R98, 0x2, R112 ;  /* 0x0000000262407825 */ /* 0x000fe200078e0270 */
[----:B------:R-:W-:Y:S02]  /*1af0*/  ISETP.GE.AND P1, PT, R4, UR8, PT ;  /* 0x0000000804007c0c */ /* 0x000fe4000bf26270 */
[----:B------:R-:W-:Y:S01]  /*1b00*/  PRMT R23, RZ, 0x7610, R23 ;  /* 0x00007610ff177816 */ /* 0x000fe20000000017 */
[--C-:B------:R-:W-:Y:S01]  /*1b10*/  IMAD.WIDE R66, R91, 0x2, R112.reuse ;  /* 0x000000025b427825 */ /* 0x100fe200078e0270 */
[----:B------:R-:W-:Y:S02]  /*1b20*/  ISETP.GE.AND P2, PT, R5, UR8, PT ;  /* 0x0000000805007c0c */ /* 0x000fe4000bf46270 */
[----:B------:R-:W-:Y:S01]  /*1b30*/  ISETP.GE.AND P3, PT, R6, UR8, PT ;  /* 0x0000000806007c0c */ /* 0x000fe2000bf66270 */
[----:B------:R-:W-:Y:S01]  /*1b40*/  IMAD.WIDE R68, R104, 0x2, R112 ;  /* 0x0000000268447825 */ /* 0x000fe200078e0270 */
[----:B------:R-:W-:-:S03]  /*1b50*/  PRMT R38, RZ, 0x7610, R38 ;  /* 0x00007610ff267816 */ /* 0x000fc60000000026 */
[----:B------:R1:W3:Y:S01]  /*1b60*/  @!P0 LDG.E.U16 R40, desc[UR10][R64.64] ;  /* 0x0000000a40288981 */ /* 0x0002e2000c1e1500 */
[----:B------:R-:W-:Y:S01]  /*1b70*/  ISETP.GE.AND P0, PT, R7, UR8, PT ;  /* 0x0000000807007c0c */ /* 0x000fe2000bf06270 */
[----:B------:R-:W-:Y:S01]  /*1b80*/  IMAD.WIDE R62, R96, 0x2, R112 ;  /* 0x00000002603e7825 */ /* 0x000fe200078e0270 */
[----:B------:R-:W-:Y:S01]  /*1b90*/  PRMT R36, RZ, 0x7610, R36 ;  /* 0x00007610ff247816 */ /* 0x000fe20000000024 */
[----:B------:R-:W4:Y:S01]  /*1ba0*/  @!P1 LDG.E.U16 R23, desc[UR10][R66.64] ;  /* 0x0000000a42179981 */ /* 0x000f22000c1e1500 */
[----:B------:R-:W-:Y:S02]  /*1bb0*/  ISETP.GE.AND P4, PT, R8, UR8, PT ;  /* 0x0000000808007c0c */ /* 0x000fe4000bf86270 */
[----:B------:R-:W-:Y:S01]  /*1bc0*/  ISETP.GE.AND P1, PT, R9, UR8, PT ;  /* 0x0000000809007c0c */ /* 0x000fe2000bf26270 */
[----:B0-----:R-:W-:Y:S01]  /*1bd0*/  IMAD.WIDE R60, R103, 0x2, R112 ;  /* 0x00000002673c7825 */ /* 0x001fe200078e0270 */
[----:B------:R-:W-:Y:S01]  /*1be0*/  PRMT R21, RZ, 0x7610, R21 ;  /* 0x00007610ff157816 */ /* 0x000fe20000000015 */
[----:B------:R-:W5:Y:S01]  /*1bf0*/  @!P2 LDG.E.U16 R38, desc[UR10][R68.64] ;  /* 0x0000000a4426a981 */ /* 0x000f62000c1e1500 */
[----:B------:R-:W-:-:S03]  /*1c00*/  PRMT R43, RZ, 0x7610, R43 ;  /* 0x00007610ff2b7816 */ /* 0x000fc6000000002b */
[----:B------:R0:W3:Y:S01]  /*1c10*/  @!P0 LDG.E.U16 R36, desc[UR10][R62.64] ;  /* 0x0000000a3e248981 */ /* 0x0000e2000c1e1500 */
[----:B------:R-:W-:-:S03]  /*1c20*/  IMAD.WIDE R72, R97, 0x2, R112 ;  /* 0x0000000261487825 */ /* 0x000fc600078e0270 */
[----:B------:R0:W3:Y:S01]  /*1c30*/  @!P3 LDG.E.U16 R21, desc[UR10][R60.64] ;  /* 0x0000000a3c15b981 */ /* 0x0000e2000c1e1500 */
[----:B-1----:R-:W-:-:S03]  /*1c40*/  IMAD.WIDE R64, R93, 0x2, R112 ;  /* 0x000000025d407825 */ /* 0x002fc600078e0270 */
[----:B------:R-:W5:Y:S01]  /*1c50*/  @!P4 LDG.E.U16 R43, desc[UR10][R72.64] ;  /* 0x0000000a482bc981 */ /* 0x000f62000c1e1500 */
[--C-:B0-----:R-:W-:Y:S01]  /*1c60*/  IMAD.MOV.U32 R62, RZ, RZ, R34.reuse ;  /* 0x000000ffff3e7224 */ /* 0x101fe200078e0022 */
[----:B------:R-:W-:-:S06]  /*1c70*/  PRMT R34, RZ, 0x7610, R34 ;  /* 0x00007610ff227816 */ /* 0x000fcc0000000022 */
[----:B------:R0:W5:Y:S01]  /*1c80*/  @!P1 LDG.E.U16 R34, desc[UR10][R64.64] ;  /* 0x0000000a40229981 */ /* 0x000162000c1e1500 */
[----:B------:R-:W-:Y:S01]  /*1c90*/  BAR.SYNC.DEFER_BLOCKING 0x0 ;  /* 0x0000000000007b1d */ /* 0x000fe20000010000 */
[----:B------:R-:W-:Y:S01]  /*1ca0*/  ISETP.GE.AND P2, PT, R2, UR8, PT ;  /* 0x0000000802007c0c */ /* 0x000fe2000bf46270 */
[--C-:B------:R-:W-:Y:S02]  /*1cb0*/  IMAD.MOV.U32 R60, RZ, RZ, R26.reuse ;  /* 0x000000ffff3c7224 */ /* 0x100fe400078e001a */
[----:B------:R-:W-:Y:S02]  /*1cc0*/  IMAD.MOV.U32 R61, RZ, RZ, R41 ;  /* 0x000000ffff3d7224 */ /* 0x000fe400078e0029 */
[----:B------:R-:W-:Y:S01]  /*1cd0*/  IMAD.MOV.U32 R63, RZ, RZ, R115 ;  /* 0x000000ffff3f7224 */ /* 0x000fe200078e0073 */
[----:B------:R-:W-:Y:S01]  /*1ce0*/  PRMT R26, RZ, 0x7610, R26 ;  /* 0x00007610ff1a7816 */ /* 0x000fe2000000001a */
[----:B------:R-:W-:Y:S01]  /*1cf0*/  IMAD.WIDE R66, R95, 0x2, R60 ;  /* 0x000000025f427825 */ /* 0x000fe200078e023c */
[----:B------:R-:W-:-:S03]  /*1d00*/  PRMT R41, RZ, 0x7610, R41 ;  /* 0x00007610ff297816 */ /* 0x000fc60000000029 */
[----:B------:R-:W-:-:S04]  /*1d10*/  IMAD.WIDE R68, R95, 0x2, R62 ;  /* 0x000000025f447825 */ /* 0x000fc800078e023e */
[--C-:B0-----:R-:W-:Y:S01]  /*1d20*/  IMAD.MOV.U32 R65, RZ, RZ, R39.reuse ;  /* 0x000000ffff417224 */ /* 0x101fe200078e0027 */
[----:B------:R-:W-:Y:S01]  /*1d30*/  PRMT R39, RZ, 0x7610, R39 ;  /* 0x00007610ff277816 */ /* 0x000fe20000000027 */
[----:B------:R-:W-:Y:S01]  /*1d40*/  IMAD.MOV.U32 R64, RZ, RZ, R70 ;  /* 0x000000ffff407224 */ /* 0x000fe200078e0046 */
[----:B------:R0:W5:Y:S04]  /*1d50*/  @!P2 LDG.E.U16 R26, desc[UR10][R66.64] ;  /* 0x0000000a421aa981 */ /* 0x000168000c1e1500 */
[----:B------:R1:W5:Y:S01]  /*1d60*/  @!P2 LDG.E.U16 R41, desc[UR10][R68.64] ;  /* 0x0000000a4429a981 */ /* 0x000362000c1e1500 */
[----:B0-----:R-:W-:Y:S02]  /*1d70*/  IMAD.MOV.U32 R66, RZ, RZ, R22 ;  /* 0x000000ffff427224 */ /* 0x001fe400078e0016 */
[----:B------:R-:W-:-:S02]  /*1d80*/  IMAD.MOV.U32 R67, RZ, RZ, R37 ;  /* 0x000000ffff437224 */ /* 0x000fc400078e0025 */
[----:B-1----:R-:W-:Y:S02]  /*1d90*/  IMAD.MOV.U32 R68, RZ, RZ, R42 ;  /* 0x000000ffff447224 */ /* 0x002fe400078e002a */
[----:B------:R-:W-:Y:S01]  /*1da0*/  IMAD.MOV.U32 R69, RZ, RZ, R71 ;  /* 0x000000ffff457224 */ /* 0x000fe200078e0047 */
[----:B------:R-:W-:Y:S01]  /*1db0*/  PRMT R22, RZ, 0x7610, R22 ;  /* 0x00007610ff167816 */ /* 0x000fe20000000016 */
[----:B------:R-:W-:Y:S01]  /*1dc0*/  IMAD.WIDE R72, R95, 0x2, R66 ;  /* 0x000000025f487825 */ /* 0x000fe200078e0242 */
[----:B------:R-:W-:-:S03]  /*1dd0*/  PRMT R37, RZ, 0x7610, R37 ;  /* 0x00007610ff257816 */ /* 0x000fc60000000025 */
[C---:B------:R-:W-:Y:S01]  /*1de0*/  IMAD.WIDE R70, R95.reuse, 0x2, R68 ;  /* 0x000000025f467825 */ /* 0x040fe200078e0244 */
[----:B------:R0:W5:Y:S03]  /*1df0*/  @!P2 LDG.E.U16 R22, desc[UR10][R72.64] ;  /* 0x0000000a4816a981 */ /* 0x000166000c1e1500 */
[----:B------:R-:W-:Y:S01]  /*1e00*/  IMAD.WIDE R116, R95, 0x2, R64 ;  /* 0x000000025f747825 */ /* 0x000fe200078e0240 */
[----:B------:R1:W5:Y:S04]  /*1e10*/  @!P2 LDG.E.U16 R39, desc[UR10][R70.64] ;  /* 0x0000000a4627a981 */ /* 0x000368000c1e1500 */
[----:B------:R1:W5:Y:S01]  /*1e20*/  @!P2 LDG.E.U16 R37, desc[UR10][R116.64] ;  /* 0x0000000a7425a981 */ /* 0x000362000c1e1500 */
[----:B0-----:R-:W-:-:S02]  /*1e30*/  IMAD.MOV.U32 R72, RZ, RZ, R114 ;  /* 0x000000ffff487224 */ /* 0x001fc400078e0072 */
[----:B------:R-:W-:Y:S02]  /*1e40*/  IMAD.MOV.U32 R73, RZ, RZ, R105 ;  /* 0x000000ffff497224 */ /* 0x000fe400078e0069 */
[--C-:B-1----:R-:W-:Y:S02]  /*1e50*/  IMAD.MOV.U32 R70, RZ, RZ, R20.reuse ;  /* 0x000000ffff467224 */ /* 0x102fe400078e0014 */
[----:B------:R-:W-:Y:S01]  /*1e60*/  IMAD.MOV.U32 R71, RZ, RZ, R35 ;  /* 0x000000ffff477224 */ /* 0x000fe200078e0023 */
[----:B------:R-:W-:Y:S01]  /*1e70*/  PRMT R20, RZ, 0x7610, R20 ;  /* 0x00007610ff147816 */ /* 0x000fe20000000014 */
[C---:B------:R-:W-:Y:S01]  /*1e80*/  IMAD.WIDE R118, R95.reuse, 0x2, R72 ;  /* 0x000000025f767825 */ /* 0x040fe200078e0248 */
[----:B------:R-:W-:Y:S02]  /*1e90*/  PRMT R114, RZ, 0x7610, R114 ;  /* 0x00007610ff727816 */ /* 0x000fe40000000072 */
[----:B------:R-:W-:Y:S01]  /*1ea0*/  PRMT R35, RZ, 0x7610, R35 ;  /* 0x00007610ff237816 */ /* 0x000fe20000000023 */
[C---:B------:R-:W-:Y:S01]  /*1eb0*/  IMAD.WIDE R116, R95.reuse, 0x2, R74 ;  /* 0x000000025f747825 */ /* 0x040fe200078e024a */
[----:B------:R0:W5:Y:S03]  /*1ec0*/  @!P2 LDG.E.U16 R20, desc[UR10][R118.64] ;  /* 0x0000000a7614a981 */ /* 0x000166000c1e1500 */
[----:B------:R-:W-:Y:S01]  /*1ed0*/  IMAD.WIDE R120, R95, 0x2, R70 ;  /* 0x000000025f787825 */ /* 0x000fe200078e0246 */
[----:B------:R1:W5:Y:S01]  /*1ee0*/  @!P2 LDG.E.U16 R114, desc[UR10][R116.64] ;  /* 0x0000000a7472a981 */ /* 0x000362000c1e1500 */
[----:B------:R-:W-:-:S03]  /*1ef0*/  PRMT R115, RZ, 0x7610, R115 ;  /* 0x00007610ff737816 */ /* 0x000fc60000000073 */
[----:B------:R1:W5:Y:S01]  /*1f00*/  @!P2 LDG.E.U16 R35, desc[UR10][R120.64] ;  /* 0x0000000a7823a981 */ /* 0x000362000c1e1500 */
[----:B0-----:R-:W-:Y:S01]  /*1f10*/  PRMT R118, RZ, 0x7610, R118 ;  /* 0x00007610ff767816 */ /* 0x001fe20000000076 */
[----:B------:R-:W-:Y:S01]  /*1f20*/  IMAD.WIDE R122, R95, 0x2, R76 ;  /* 0x000000025f7a7825 */ /* 0x000fe200078e024c */
[----:B------:R-:W-:-:S03]  /*1f30*/  PRMT R105, RZ, 0x7610, R105 ;  /* 0x00007610ff697816 */ /* 0x000fc60000000069 */
[C---:B-1----:R-:W-:Y:S01]  /*1f40*/  IMAD.WIDE R116, R95.reuse, 0x2, R80 ;  /* 0x000000025f747825 */ /* 0x042fe200078e0250 */
[----:B------:R-:W-:Y:S02]  /*1f50*/  PRMT R125, RZ, 0x7610, R125 ;  /* 0x00007610ff7d7816 */ /* 0x000fe4000000007d */
[----:B------:R-:W-:Y:S01]  /*1f60*/  PRMT R119, RZ, 0x7610, R119 ;  /* 0x00007610ff777816 */ /* 0x000fe20000000077 */
[----:B------:R-:W-:Y:S01]  /*1f70*/  IMAD.WIDE R120, R95, 0x2, R78 ;  /* 0x000000025f787825 */ /* 0x000fe200078e024e */
[----:B------:R0:W5:Y:S01]  /*1f80*/  @!P2 LDG.E.U16 R115, desc[UR10][R116.64] ;  /* 0x0000000a7473a981 */ /* 0x000162000c1e1500 */
[----:B------:R-:W-:-:S03]  /*1f90*/  PRMT R124, RZ, 0x7610, R124 ;  /* 0x00007610ff7c7816 */ /* 0x000fc6000000007c */
[----:B------:R1:W5:Y:S04]  /*1fa0*/  @!P2 LDG.E.U16 R118, desc[UR10][R120.64] ;  /* 0x0000000a7876a981 */ /* 0x000368000c1e1500 */
[----:B------:R1:W5:Y:S01]  /*1fb0*/  @!P2 LDG.E.U16 R105, desc[UR10][R122.64] ;  /* 0x0000000a7a69a981 */ /* 0x000362000c1e1500 */
[----:B0-----:R-:W-:-:S04]  /*1fc0*/  IMAD.WIDE R116, R95, 0x2, R110 ;  /* 0x000000025f747825 */ /* 0x001fc800078e026e */
[C---:B-1----:R-:W-:Y:S01]  /*1fd0*/  IMAD.WIDE R120, R95.reuse, 0x2, R108 ;  /* 0x000000025f787825 */ /* 0x042fe200078e026c */
[----:B------:R0:W5:Y:S03]  /*1fe0*/  @!P2 LDG.E.U16 R125, desc[UR10][R116.64] ;  /* 0x0000000a747da981 */ /* 0x000166000c1e1500 */
[----:B------:R-:W-:Y:S01]  /*1ff0*/  IMAD.WIDE R122, R95, 0x2, R106 ;  /* 0x000000025f7a7825 */ /* 0x000fe200078e026a */
[----:B------:R1:W5:Y:S04]  /*2000*/  @!P2 LDG.E.U16 R119, desc[UR10][R120.64] ;  /* 0x0000000a7877a981 */ /* 0x000368000c1e1500 */
[----:B------:R1:W5:Y:S01]  /*2010*/  @!P2 LDG.E.U16 R124, desc[UR10][R122.64] ;  /* 0x0000000a7a7ca981 */ /* 0x000362000c1e1500 */
[----:B0-----:R-:W-:-:S02]  /*2020*/  IMAD.MOV.U32 R116, RZ, RZ, R24 ;  /* 0x000000ffff747224 */ /* 0x001fc400078e0018 */
[----:B------:R-:W-:Y:S02]  /*2030*/  IMAD.MOV.U32 R117, RZ, RZ, R25 ;  /* 0x000000ffff757224 */ /* 0x000fe400078e0019 */
[----:B-1----:R-:W-:Y:S02]  /*2040*/  IMAD.MOV.U32 R120, RZ, RZ, R32 ;  /* 0x000000ffff787224 */ /* 0x002fe400078e0020 */
[----:B------:R-:W-:Y:S01]  /*2050*/  IMAD.MOV.U32 R121, RZ, RZ, R33 ;  /* 0x000000ffff797224 */ /* 0x000fe200078e0021 */
[----:B------:R-:W-:Y:S01]  /*2060*/  PRMT R123, RZ, 0x7610, R123 ;  /* 0x00007610ff7b7816 */ /* 0x000fe2000000007b */
[----:B------:R-:W-:Y:S01]  /*2070*/  IMAD.WIDE R24, R95, 0x2, R116 ;  /* 0x000000025f187825 */ /* 0x000fe200078e0274 */
[----:B------:R-:W-:-:S03]  /*2080*/  PRMT R122, RZ, 0x7610, R122 ;  /* 0x00007610ff7a7816 */ /* 0x000fc6000000007a */
[----:B------:R-:W-:Y:S01]  /*2090*/  IMAD.WIDE R32, R95, 0x2, R120 ;  /* 0x000000025f207825 */ /* 0x000fe200078e0278 */
[----:B------:R-:W5:Y:S04]  /*20a0*/  @!P2 LDG.E.U16 R123, desc[UR10][R24.64] ;  /* 0x0000000a187ba981 */ /* 0x000f68000c1e1500 */
[----:B------:R-:W5:Y:S01]  /*20b0*/  @!P2 LDG.E.U16 R122, desc[UR10][R32.64] ;  /* 0x0000000a207aa981 */ /* 0x000f62000c1e1500 */
[----:B------:R-:W-:-:S04]  /*20c0*/  UIADD3 UR4, UPT, UPT, UR4, -0x1, URZ ;  /* 0xffffffff04047890 */ /* 0x000fc8000fffe0ff */
[----:B------:R-:W-:Y:S01]  /*20d0*/  UISETP.NE.U32.AND UP0, UPT, UR4, URZ, UPT ;  /* 0x000000ff0400728c */ /* 0x000fe2000bf05070 */
[C---:B------:R-:W-:Y:S01]  /*20e0*/  IMAD.WIDE R120, R101.reuse, 0x2, R120 ;  /* 0x0000000265787825 */ /* 0x040fe200078e0278 */
[----:B--2---:R-:W-:Y:S04]  /*20f0*/  STS.U16 [R102+UR6+0x1000], R27 ;  /* 0x0010001b66007988 */ /* 0x004fe80008000406 */
[----:B----4-:R-:W-:Y:S04]  /*2100*/  STS.U16 [R102+UR6+0x1200], R23 ;  /* 0x0012001766007988 */ /* 0x010fe80008000406 */
[----:B---3--:R-:W-:Y:S04]  /*2110*/  STS.U16 [R102+UR6+0x1400], R21 ;  /* 0x0014001566007988 */ /* 0x008fe80008000406 */
[----:B-----5:R-:W-:Y:S04]  /*2120*/  STS.U16 [R102+UR6+0x1600], R43 ;  /* 0x0016002b66007988 */ /* 0x020fe80008000406 */
[----:B------:R-:W-:Y:S04]  /*2130*/  STS.U16 [R99+UR6+0x1100], R40 ;  /* 0x0011002863007988 */ /* 0x000fe80008000406 */
[----:B------:R-:W-:Y:S04]  /*2140*/  STS.U16 [R99+UR6+0x1300], R38 ;  /* 0x0013002663007988 */ /* 0x000fe80008000406 */
[----:B------:R-:W-:Y:S04]  /*2150*/  STS.U16 [R99+UR6+0x1500], R36 ;  /* 0x0015002463007988 */ /* 0x000fe80008000406 */
[----:B------:R-:W-:Y:S04]  /*2160*/  STS.U16 [R99+UR6+0x1700], R34 ;  /* 0x0017002263007988 */ /* 0x000fe80008000406 */
[----:B------:R-:W-:Y:S04]  /*2170*/  STS.U16 [R102+UR6], R41 ;  /* 0x0000002966007988 */ /* 0x000fe80008000406 */
[----:B------:R-:W-:Y:S04]  /*2180*/  STS.U16 [R102+UR6+0x200], R39 ;  /* 0x0002002766007988 */ /* 0x000fe80008000406 */
        /* <DEDUP_REMOVED lines=13> */
[----:B------:R-:W-:Y:S01]  /*2260*/  STS.U16 [R99+UR6+0xf00], R122 ;  /* 0x000f007a63007988 */ /* 0x000fe20008000406 */
[----:B------:R-:W-:Y:S06]  /*2270*/  BAR.SYNC.DEFER_BLOCKING 0x0 ;  /* 0x0000000000007b1d */ /* 0x000fec0000010000 */
[----:B------:R-:W-:Y:S04]  /*2280*/  LDSM.16.MT88.4 R40, [R90+UR6+0x1000] ;  /* 0x001000065a28783b */ /* 0x000fe80008004200 */
[----:B------:R-:W0:Y:S04]  /*2290*/  LDSM.16.M88.4 R36, [R89] ;  /* 0x000000005924783b */ /* 0x000e280000000200 */
[----:B------:R-:W1:Y:S04]  /*22a0*/  LDSM.16.M88.4 R24, [R89+0x800] ;  /* 0x000800005918783b */ /* 0x000e680000000200 */
[----:B------:R-:W2:Y:S04]  /*22b0*/  LDSM.16.MT88.4 R32, [R92+UR6+0x1000] ;  /* 0x001000065c20783b */ /* 0x000ea80008004200 */
[----:B------:R-:W3:Y:S01]  /*22c0*/  LDSM.16.MT88.4 R20, [R90+UR6+0x1400] ;  /* 0x001400065a14783b */ /* 0x000ee20008004200 */
[C---:B0-----:R-:W-:Y:S08]  /*22d0*/  HMMA.16816.F32.BF16 R52, R40.reuse, R36, R52 ;  /* 0x000000242834723c */ /* 0x041ff00000041834 */
[----:B-1----:R-:W-:Y:S01]  /*22e0*/  HMMA.16816.F32.BF16 R48, R40, R24, R48 ;  /* 0x000000182830723c */ /* 0x002fe20000041830 */
[----:B------:R-:W0:Y:S07]  /*22f0*/  LDSM.16.MT88.4 R40, [R92+UR6+0x1400] ;  /* 0x001400065c28783b */ /* 0x000e2e0008004200 */
[C---:B--2---:R-:W-:Y:S08]  /*2300*/  HMMA.16816.F32.BF16 R44, R32.reuse, R36, R44 ;  /* 0x00000024202c723c */ /* 0x044ff0000004182c */
[----:B------:R-:W-:Y:S01]  /*2310*/  HMMA.16816.F32.BF16 R28, R32, R24, R28 ;  /* 0x00000018201c723c */ /* 0x000fe2000004181c */
[----:B------:R-:W-:-:S04]  /*2320*/  IMAD.WIDE R114, R101, 0x2, R72 ;  /* 0x0000000265727825 */ /* 0x000fc800078e0248 */
[----:B------:R-:W-:-:S03]  /*2330*/  IMAD.WIDE R68, R101, 0x2, R68 ;  /* 0x0000000265447825 */ /* 0x000fc600078e0244 */
[----:B---3--:R-:W-:Y:S01]  /*2340*/  HMMA.16816.F32.BF16 R52, R20, R38, R52 ;  /* 0x000000261434723c */ /* 0x008fe20000041834 */
[----:B------:R-:W-:-:S04]  /*2350*/  IMAD.WIDE R60, R101, 0x2, R60 ;  /* 0x00000002653c7825 */ /* 0x000fc800078e023c */
[----:B------:R-:W-:-:S03]  /*2360*/  IMAD.WIDE R62, R101, 0x2, R62 ;  /* 0x00000002653e7825 */ /* 0x000fc600078e023e */
[----:B------:R-:W-:Y:S01]  /*2370*/  HMMA.16816.F32.BF16 R48, R20, R26, R48 ;  /* 0x0000001a1430723c */ /* 0x000fe20000041830 */
[----:B------:R-:W-:-:S04]  /*2380*/  IMAD.WIDE R20, R101, 0x2, R70 ;  /* 0x0000000265147825 */ /* 0x000fc800078e0246 */
[----:B------:R-:W-:-:S03]  /*2390*/  IMAD.WIDE R22, R101, 0x2, R66 ;  /* 0x0000000265167825 */ /* 0x000fc600078e0242 */
[----:B0-----:R-:W-:Y:S01]  /*23a0*/  HMMA.16816.F32.BF16 R44, R40, R38, R44 ;  /* 0x00000026282c723c */ /* 0x001fe2000004182c */
[----:B------:R-:W-:-:S04]  /*23b0*/  IMAD.WIDE R38, R101, 0x2, R64 ;  /* 0x0000000265267825 */ /* 0x000fc800078e0240 */
[----:B------:R-:W-:Y:S02]  /*23c0*/  IMAD.MOV.U32 R105, RZ, RZ, R115 ;  /* 0x000000ffff697224 */ /* 0x000fe400078e0073 */
[C---:B------:R-:W-:Y:S01]  /*23d0*/  IMAD.WIDE R24, R101.reuse, 0x2, R116 ;  /* 0x0000000265187825 */ /* 0x040fe200078e0274 */
[----:B------:R-:W-:Y:S03]  /*23e0*/  HMMA.16816.F32.BF16 R28, R40, R26, R28 ;  /* 0x0000001a281c723c */ /* 0x000fe6000004181c */
[----:B------:R-:W-:Y:S01]  /*23f0*/  IMAD.WIDE R110, R101, 0x2, R110 ;  /* 0x00000002656e7825 */ /* 0x000fe200078e026e */
[----:B------:R-:W-:-:S03]  /*2400*/  UIADD3 UR8, UPT, UPT, UR8, -0x20, URZ ;  /* 0xffffffe008087890 */ /* 0x000fc6000fffe0ff */
[----:B------:R-:W-:Y:S02]  /*2410*/  IMAD.MOV.U32 R32, RZ, RZ, R120 ;  /* 0x000000ffff207224 */ /* 0x000fe400078e0078 */
[----:B------:R-:W-:Y:S02]  /*2420*/  IMAD.MOV.U32 R33, RZ, RZ, R121 ;  /* 0x000000ffff217224 */ /* 0x000fe400078e0079 */
[----:B------:R-:W-:-:S04]  /*2430*/  IMAD.WIDE R108, R101, 0x2, R108 ;  /* 0x00000002656c7825 */ /* 0x000fc800078e026c */
[----:B------:R-:W-:-:S04]  /*2440*/  IMAD.WIDE R106, R101, 0x2, R106 ;  /* 0x00000002656a7825 */ /* 0x000fc800078e026a */
[----:B------:R-:W-:-:S04]  /*2450*/  IMAD.WIDE R80, R101, 0x2, R80 ;  /* 0x0000000265507825 */ /* 0x000fc800078e0250 */
[----:B------:R-:W-:-:S04]  /*2460*/  IMAD.WIDE R78, R101, 0x2, R78 ;  /* 0x00000002654e7825 */ /* 0x000fc800078e024e */
[----:B------:R-:W-:-:S04]  /*2470*/  IMAD.WIDE R76, R101, 0x2, R76 ;  /* 0x00000002654c7825 */ /* 0x000fc800078e024c */
[----:B------:R-:W-:-:S04]  /*2480*/  IMAD.WIDE R74, R101, 0x2, R74 ;  /* 0x00000002654a7825 */ /* 0x000fc800078e024a */
[----:B------:R-:W-:Y:S02]  /*2490*/  IMAD.MOV.U32 R35, RZ, RZ, R21 ;  /* 0x000000ffff237224 */ /* 0x000fe400078e0015 */
[----:B------:R-:W-:Y:S02]  /*24a0*/  IMAD.MOV.U32 R70, RZ, RZ, R38 ;  /* 0x000000ffff467224 */ /* 0x000fe400078e0026 */
[----:B------:R-:W-:Y:S02]  /*24b0*/  IMAD.MOV.U32 R37, RZ, RZ, R23 ;  /* 0x000000ffff257224 */ /* 0x000fe400078e0017 */
[----:B------:R-:W-:Y:S02]  /*24c0*/  IMAD.MOV.U32 R42, RZ, RZ, R68 ;  /* 0x000000ffff2a7224 */ /* 0x000fe400078e0044 */
[----:B------:R-:W-:Y:S02]  /*24d0*/  IMAD.MOV.U32 R71, RZ, RZ, R69 ;  /* 0x000000ffff477224 */ /* 0x000fe400078e0045 */
[----:B------:R-:W-:-:S04]  /*24e0*/  IMAD.WIDE R112, R100, 0x2, R112 ;  /* 0x0000000264707825 */ /* 0x000fc800078e0270 */
[----:B------:R-:W-:Y:S02]  /*24f0*/  IMAD.MOV.U32 R26, RZ, RZ, R60 ;  /* 0x000000ffff1a7224 */ /* 0x000fe400078e003c */
[----:B------:R-:W-:Y:S02]  /*2500*/  IMAD.MOV.U32 R41, RZ, RZ, R61 ;  /* 0x000000ffff297224 */ /* 0x000fe400078e003d */
[----:B------:R-:W-:Y:S02]  /*2510*/  IMAD.MOV.U32 R34, RZ, RZ, R62 ;  /* 0x000000ffff227224 */ /* 0x000fe400078e003e */
[----:B------:R-:W-:Y:S01]  /*2520*/  IMAD.MOV.U32 R115, RZ, RZ, R63 ;  /* 0x000000ffff737224 */ /* 0x000fe200078e003f */
[----:B------:R-:W-:Y:S06]  /*2530*/  BRA.U UP0, `(.L_x_2) ;  /* 0xfffffff500507547 */ /* 0x000fec000b83ffff */
[----:B------:R-:W-:Y:S02]  /*2540*/  F2FP.BF16.F32.PACK_AB R31, R31, R47 ;  /* 0x0000002f1f1f723e */ /* 0x000fe400000010ff */
[----:B------:R-:W-:Y:S02]  /*2550*/  F2FP.BF16.F32.PACK_AB R30, R30, R46 ;  /* 0x0000002e1e1e723e */ /* 0x000fe400000010ff */
[----:B------:R-:W-:Y:S02]  /*2560*/  F2FP.BF16.F32.PACK_AB R29, R29, R45 ;  /* 0x0000002d1d1d723e */ /* 0x000fe400000010ff */
[----:B------:R-:W-:Y:S02]  /*2570*/  F2FP.BF16.F32.PACK_AB R28, R28, R44 ;  /* 0x0000002c1c1c723e */ /* 0x000fe400000010ff */
[----:B------:R-:W-:Y:S02]  /*2580*/  F2FP.BF16.F32.PACK_AB R51, R51, R55 ;  /* 0x000000373333723e */ /* 0x000fe400000010ff */
[----:B------:R-:W-:-:S02]  /*2590*/  F2FP.BF16.F32.PACK_AB R50, R50, R54 ;  /* 0x000000363232723e */ /* 0x000fc400000010ff */
[----:B------:R-:W-:Y:S02]  /*25a0*/  F2FP.BF16.F32.PACK_AB R49, R49, R53 ;  /* 0x000000353131723e */ /* 0x000fe400000010ff */
[----:B------:R-:W-:-:S07]  /*25b0*/  F2FP.BF16.F32.PACK_AB R48, R48, R52 ;  /* 0x000000343030723e */ /* 0x000fce00000010ff */
.L_x_1:
[----:B------:R-:W0:Y:S01]  /*25c0*/  S2R R3, SR_TID.X ;  /* 0x0000000000037919 */ /* 0x000e220000002100 */
[----:B------:R-:W1:Y:S01]  /*25d0*/  S2UR UR5, SR_CgaCtaId ;  /* 0x00000000000579c3 */ /* 0x000e620000008800 */
[----:B------:R-:W-:Y:S01]  /*25e0*/  LOP3.LUT R85, R85, 0x3c, RZ, 0xc0, !PT ;  /* 0x0000003c55557812 */ /* 0x000fe200078ec0ff */
[----:B------:R-:W-:-:S06]  /*25f0*/  UMOV UR4, 0x400 ;  /* 0x0000040000047882 */ /* 0x000fcc0000000000 */
[----:B------:R-:W-:Y:S01]  /*2600*/  BAR.SYNC.DEFER_BLOCKING 0x0 ;  /* 0x0000000000007b1d */ /* 0x000fe20000010000 */
[----:B------:R-:W-:-:S07]  /*2610*/  LOP3.LUT R86, R86, 0x40, RZ, 0xc0, !PT ;  /* 0x0000004056567812 */ /* 0x000fce00078ec0ff */
[----:B------:R-:W2:Y:S01]  /*2620*/  LDC R27, c[0x0][0x3b8] ;  /* 0x0000ee00ff1b7b82 */ /* 0x000ea20000000800 */
[----:B------:R-:W3:Y:S01]  /*2630*/  LDCU.128 UR12, c[0x0][0x390] ;  /* 0x00007200ff0c77ac */ /* 0x000ee20008000c00 */
[----:B-1----:R-:W-:Y:S01]  /*2640*/  ULEA UR4, UR5, UR4, 0x18 ;  /* 0x0000000405047291 */ /* 0x002fe2000f8ec0ff */
[----:B------:R-:W1:Y:S01]  /*2650*/  LDCU UR5, c[0x0][0x3b4] ;  /* 0x00007680ff0577ac */ /* 0x000e620008000800 */
[----:B---3--:R-:W-:Y:S02]  /*2660*/  ISETP.GE.AND P0, PT, R84, UR14, PT ;  /* 0x0000000e54007c0c */ /* 0x008fe4000bf06270 */
[C---:B0-----:R-:W-:Y:S02]  /*2670*/  LOP3.LUT R0, R3.reuse, 0x60, RZ, 0xc0, !PT ;  /* 0x0000006003007812 */ /* 0x041fe400078ec0ff */
[----:B------:R-:W-:Y:S01]  /*2680*/  SHF.R.S32.HI R2, RZ, 0x3, R3 ;  /* 0x00000003ff027819 */ /* 0x000fe20000011403 */
[CC--:B--2---:R-:W-:Y:S01]  /*2690*/  IMAD R20, R10.reuse, R27.reuse, RZ ;  /* 0x0000001b0a147224 */ /* 0x0c4fe200078e02ff */
[----:B------:R-:W-:Y:S01]  /*26a0*/  ISETP.LT.AND P4, PT, R10, UR15, !P0 ;  /* 0x0000000f0a007c0c */ /* 0x000fe2000c781270 */
[----:B------:R-:W-:Y:S01]  /*26b0*/  IMAD R85, R0, 0x8, R85 ;  /* 0x0000000800557824 */ /* 0x000fe200078e0255 */
[----:B------:R-:W-:Y:S01]  /*26c0*/  SHF.R.S32.HI R0, RZ, 0x4, R3 ;  /* 0x00000004ff007819 */ /* 0x000fe20000011403 */
[----:B------:R-:W-:Y:S01]  /*26d0*/  IMAD.SHL.U32 R3, R3, 0x4, RZ ;  /* 0x0000000403037824 */ /* 0x000fe200078e00ff */
[----:B------:R-:W-:Y:S01]  /*26e0*/  SGXT R2, R2, 0x1 ;  /* 0x000000010202781a */ /* 0x000fe20000000200 */
[----:B------:R-:W-:Y:S01]  /*26f0*/  IMAD.IADD R85, R86, 0x1, R85 ;  /* 0x0000000156557824 */ /* 0x000fe200078e0255 */
[----:B------:R-:W-:Y:S01]  /*2700*/  SGXT R0, R0, 0x1 ;  /* 0x000000010000781a */ /* 0x000fe20000000200 */
[----:B------:R-:W-:Y:S01]  /*2710*/  IMAD R9, R13, R27, RZ ;  /* 0x0000001b0d097224 */ /* 0x000fe200078e02ff */
[----:B------:R-:W-:-:S02]  /*2720*/  LOP3.LUT R5, R2, 0x440, RZ, 0xc0, !PT ;  /* 0x0000044002057812 */ /* 0x000fc400078ec0ff */
[----:B------:R-:W-:Y:S01]  /*2730*/  LOP3.LUT R2, R0, 0x804, RZ, 0xc0, !PT ;  /* 0x0000080400027812 */ /* 0x000fe200078ec0ff */
[----:B------:R-:W-:Y:S01]  /*2740*/  STS [R85+UR4], R48 ;  /* 0x0000003055007988 */ /* 0x000fe20008000804 */
[C---:B------:R-:W-:Y:S02]  /*2750*/  LOP3.LUT R0, R85.reuse, 0x40, RZ, 0x3c, !PT ;  /* 0x0000004055007812 */ /* 0x040fe400078e3cff */
[----:B------:R-:W-:Y:S01]  /*2760*/  LOP3.LUT R4, R2, 0x80, R3, 0xf8, !PT ;  /* 0x0000008002047812 */ /* 0x000fe200078ef803 */
[----:B------:R-:W-:Y:S01]  /*2770*/  STS [R85+UR4+0x80], R49 ;  /* 0x0000803155007988 */ /* 0x000fe20008000804 */
[C---:B------:R-:W-:Y:S02]  /*2780*/  LOP3.LUT R2, R85.reuse, 0x4, RZ, 0x3c, !PT ;  /* 0x0000000455027812 */ /* 0x040fe400078e3cff */
[----:B------:R-:W-:Y:S01]  /*2790*/  LOP3.LUT R3, R85, 0x44, RZ, 0x3c, !PT ;  /* 0x0000004455037812 */ /* 0x000fe200078e3cff */
[----:B------:R-:W-:Y:S01]  /*27a0*/  STS [R0+UR4+0x400], R50 ;  /* 0x0004003200007988 */ /* 0x000fe20008000804 */
[----:B------:R-:W-:-:S02]  /*27b0*/  LOP3.LUT R5, R5, 0x38, R88, 0xf8, !PT ;  /* 0x0000003805057812 */ /* 0x000fc400078ef858 */
[----:B------:R-:W-:Y:S01]  /*27c0*/  ISETP.LT.AND P3, PT, R11, UR15, !P0 ;  /* 0x0000000f0b007c0c */ /* 0x000fe2000c761270 */
[----:B------:R1:W-:Y:S01]  /*27d0*/  STS [R0+UR4+0x480], R51 ;  /* 0x0004803300007988 */ /* 0x0003e20008000804 */
[----:B------:R-:W-:-:S03]  /*27e0*/  LOP3.LUT R87, R4, R5, R87, 0xf6, !PT ;  /* 0x0000000504577212 */ /* 0x000fc600078ef657 */
[----:B------:R-:W-:Y:S01]  /*27f0*/  STS [R2+UR4+0x800], R28 ;  /* 0x0008001c02007988 */ /* 0x000fe20008000804 */
[----:B------:R-:W-:-:S03]  /*2800*/  LOP3.LUT R21, R87, 0x4, RZ, 0x3c, !PT ;  /* 0x0000000457157812 */ /* 0x000fc600078e3cff */
[----:B------:R0:W-:Y:S01]  /*2810*/  STS [R2+UR4+0x880], R29 ;  /* 0x0008801d02007988 */ /* 0x0001e20008000804 */
[----:B-1----:R-:W-:-:S03]  /*2820*/  IMAD R0, R84, UR5, RZ ;  /* 0x0000000554007c24 */ /* 0x002fc6000f8e02ff */
[----:B------:R-:W-:Y:S02]  /*2830*/  STS [R3+UR4+0xc00], R30 ;  /* 0x000c001e03007988 */ /* 0x000fe40008000804 */
[C---:B------:R-:W-:Y:S02]  /*2840*/  LEA R23, P1, R0.reuse, UR12, 0x1 ;  /* 0x0000000c00177c11 */ /* 0x040fe4000f8208ff */
[----:B------:R1:W-:Y:S02]  /*2850*/  STS [R3+UR4+0xc80], R31 ;  /* 0x000c801f03007988 */ /* 0x0003e40008000804 */
[----:B------:R-:W-:Y:S01]  /*2860*/  LEA.HI.X.SX32 R25, R0, UR13, 0x1, P1 ;  /* 0x0000000d00197c11 */ /* 0x000fe200088f0eff */
[----:B------:R-:W-:Y:S01]  /*2870*/  BAR.SYNC.DEFER_BLOCKING 0x0 ;  /* 0x0000000000007b1d */ /* 0x000fe20000010000 */
[----:B0-----:R-:W-:Y:S01]  /*2880*/  LEA R2, P2, R20, R23, 0x1 ;  /* 0x0000001714027211 */ /* 0x001fe200078408ff */
[----:B------:R-:W-:Y:S01]  /*2890*/  IMAD R0, R11, R27, RZ ;  /* 0x0000001b0b007224 */ /* 0x000fe200078e02ff */
[----:B------:R-:W-:-:S02]  /*28a0*/  ISETP.LT.AND P1, PT, R18, UR15, !P0 ;  /* 0x0000000f12007c0c */ /* 0x000fc4000c721270 */
[----:B-1----:R-:W-:Y:S01]  /*28b0*/  LEA.HI.X.SX32 R3, R20, R25, 0x1, P2 ;  /* 0x0000001914037211 */ /* 0x002fe200010f0eff */
[----:B------:R-:W-:Y:S01]  /*28c0*/  IMAD R20, R27, 0x20, R20 ;  /* 0x000000201b147824 */ /* 0x000fe200078e0214 */
[C---:B------:R-:W-:Y:S01]  /*28d0*/  ISETP.LT.AND P2, PT, R12.reuse, UR15, !P0 ;  /* 0x0000000f0c007c0c */ /* 0x040fe2000c741270 */
[----:B------:R-:W-:Y:S01]  /*28e0*/  IMAD R12, R12, R27, RZ ;  /* 0x0000001b0c0c7224 */ /* 0x000fe200078e02ff */
[----:B------:R-:W-:-:S04]  /*28f0*/  LEA R4, P6, R0, R23, 0x1 ;  /* 0x0000001700047211 */ /* 0x000fc800078c08ff */
[----:B------:R-:W-:Y:S02]  /*2900*/  LEA R6, P5, R12, R23, 0x1 ;  /* 0x000000170c067211 */ /* 0x000fe400078a08ff */
[-C--:B------:R-:W-:Y:S01]  /*2910*/  LEA.HI.X.SX32 R5, R0, R25.reuse, 0x1, P6 ;  /* 0x0000001900057211 */ /* 0x080fe200030f0eff */
[----:B------:R-:W-:Y:S01]  /*2920*/  IMAD R0, R27, 0x4, R20 ;  /* 0x000000041b007824 */ /* 0x000fe200078e0214 */
[----:B------:R-:W-:Y:S02]  /*2930*/  LEA.HI.X.SX32 R7, R12, R25, 0x1, P5 ;  /* 0x000000190c077211 */ /* 0x000fe400028f0eff */
[C---:B------:R-:W-:Y:S01]  /*2940*/  ISETP.LT.AND P5, PT, R14.reuse, UR15, !P0 ;  /* 0x0000000f0e007c0c */ /* 0x040fe2000c7a1270 */
[----:B------:R-:W-:Y:S01]  /*2950*/  IMAD R14, R14, R27, RZ ;  /* 0x0000001b0e0e7224 */ /* 0x000fe200078e02ff */
[C---:B------:R-:W-:Y:S01]  /*2960*/  LEA R8, P6, R9.reuse, R23, 0x1 ;  /* 0x0000001709087211 */ /* 0x040fe200078c08ff */
[----:B------:R-:W0:Y:S03]  /*2970*/  LDS R33, [R87+UR4] ;  /* 0x0000000457217984 */ /* 0x000e260008000800 */
[----:B------:R-:W-:Y:S01]  /*2980*/  LEA.HI.X.SX32 R9, R9, R25, 0x1, P6 ;  /* 0x0000001909097211 */ /* 0x000fe200030f0eff */
[----:B------:R-:W1:Y:S04]  /*2990*/  LDS R37, [R21+UR4] ;  /* 0x0000000415257984 */ /* 0x000e680008000800 */
[----:B------:R-:W2:Y:S04]  /*29a0*/  LDS R35, [R87+UR4+0x100] ;  /* 0x0001000457237984 */ /* 0x000ea80008000800 */
[----:B------:R-:W3:Y:S04]  /*29b0*/  LDS R39, [R21+UR4+0x100] ;  /* 0x0001000415277984 */ /* 0x000ee80008000800 */
[----:B------:R-:W4:Y:S04]  /*29c0*/  LDS R29, [R87+UR4+0x200] ;  /* 0x00020004571d7984 */ /* 0x000f280008000800 */
[----:B------:R-:W5:Y:S04]  /*29d0*/  LDS R41, [R21+UR4+0x200] ;  /* 0x0002000415297984 */ /* 0x000f680008000800 */
[----:B------:R-:W5:Y:S04]  /*29e0*/  LDS R31, [R87+UR4+0x300] ;  /* 0x00030004571f7984 */ /* 0x000f680008000800 */
[----:B------:R-:W5:Y:S04]  /*29f0*/  LDS R21, [R21+UR4+0x300] ;  /* 0x0003000415157984 */ /* 0x000f680008000800 */
[----:B0-----:R0:W-:Y:S01]  /*2a00*/  @P4 STG.E.U16 desc[UR10][R2.64], R33 ;  /* 0x0000002102004986 */ /* 0x0011e2000c10150a */
[----:B------:R-:W-:-:S03]  /*2a10*/  ISETP.LT.AND P4, PT, R13, UR15, !P0 ;  /* 0x0000000f0d007c0c */ /* 0x000fc6000c781270 */
[----:B-1----:R-:W-:Y:S04]  /*2a20*/  @P3 STG.E.U16 desc[UR10][R4.64], R37 ;  /* 0x0000002504003986 */ /* 0x002fe8000c10150a */
[----:B--2---:R1:W-:Y:S01]  /*2a30*/  @P2 STG.E.U16 desc[UR10][R6.64], R35 ;  /* 0x0000002306002986 */ /* 0x0043e2000c10150a */
[C---:B------:R-:W-:Y:S01]  /*2a40*/  ISETP.LT.AND P2, PT, R15.reuse, UR15, !P0 ;  /* 0x0000000f0f007c0c */ /* 0x040fe2000c741270 */
[----:B------:R-:W-:Y:S01]  /*2a50*/  IMAD R15, R15, R27, RZ ;  /* 0x0000001b0f0f7224 */ /* 0x000fe200078e02ff */
[----:B0-----:R-:W-:-:S03]  /*2a60*/  LEA R2, P3, R14, R23, 0x1 ;  /* 0x000000170e027211 */ /* 0x001fc600078608ff */
[----:B---3--:R-:W-:Y:S01]  /*2a70*/  @P4 STG.E.U16 desc[UR10][R8.64], R39 ;  /* 0x0000002708004986 */ /* 0x008fe2000c10150a */
[----:B------:R-:W-:Y:S02]  /*2a80*/  LEA R10, P6, R15, R23, 0x1 ;  /* 0x000000170f0a7211 */ /* 0x000fe400078c08ff */
[----:B------:R-:W-:Y:S02]  /*2a90*/  LEA.HI.X.SX32 R3, R14, R25, 0x1, P3 ;  /* 0x000000190e037211 */ /* 0x000fe400018f0eff */
[C---:B------:R-:W-:Y:S01]  /*2aa0*/  ISETP.LT.AND P3, PT, R17.reuse, UR15, !P0 ;  /* 0x0000000f11007c0c */ /* 0x040fe2000c761270 */
[----:B------:R-:W-:Y:S01]  /*2ab0*/  IMAD R17, R17, R27, RZ ;  /* 0x0000001b11117224 */ /* 0x000fe200078e02ff */
[----:B------:R-:W-:Y:S01]  /*2ac0*/  LEA.HI.X.SX32 R11, R15, R25, 0x1, P6 ;  /* 0x000000190f0b7211 */ /* 0x000fe200030f0eff */
[----:B----4-:R0:W-:Y:S01]  /*2ad0*/  @P5 STG.E.U16 desc[UR10][R2.64], R29 ;  /* 0x0000001d02005986 */ /* 0x0101e2000c10150a */
[C---:B------:R-:W-:Y:S01]  /*2ae0*/  ISETP.LT.AND P4, PT, R16.reuse, UR15, !P0 ;  /* 0x0000000f10007c0c */ /* 0x040fe2000c781270 */
[----:B------:R-:W-:Y:S01]  /*2af0*/  IMAD R16, R16, R27, RZ ;  /* 0x0000001b10107224 */ /* 0x000fe200078e02ff */
[----:B-1----:R-:W-:Y:S01]  /*2b00*/  LEA R6, P6, R17, R23, 0x1 ;  /* 0x0000001711067211 */ /* 0x002fe200078c08ff */
[----:B-----5:R1:W-:Y:S01]  /*2b10*/  @P2 STG.E.U16 desc[UR10][R10.64], R41 ;  /* 0x000000290a002986 */ /* 0x0203e2000c10150a */
[----:B------:R-:W-:-:S02]  /*2b20*/  ISETP.LT.AND P2, PT, R19, UR15, !P0 ;  /* 0x0000000f13007c0c */ /* 0x000fc4000c741270 */
[----:B------:R-:W-:Y:S02]  /*2b30*/  LEA.HI.X.SX32 R7, R17, R25, 0x1, P6 ;  /* 0x0000001911077211 */ /* 0x000fe400030f0eff */
[-C--:B------:R-:W-:Y:S02]  /*2b40*/  LEA R4, P5, R16, R23.reuse, 0x1 ;  /* 0x0000001710047211 */ /* 0x080fe400078a08ff */
[----:B------:R-:W-:Y:S02]  /*2b50*/  PRMT R33, R33, 0x7632, R33 ;  /* 0x0000763221217816 */ /* 0x000fe40000000021 */
[----:B0-----:R-:W-:Y:S02]  /*2b60*/  LEA R2, P6, R20, R23, 0x1 ;  /* 0x0000001714027211 */ /* 0x001fe400078c08ff */
[-C--:B------:R-:W-:Y:S01]  /*2b70*/  LEA.HI.X.SX32 R5, R16, R25.reuse, 0x1, P5 ;  /* 0x0000001910057211 */ /* 0x080fe200028f0eff */
[----:B-1----:R-:W-:Y:S01]  /*2b80*/  IMAD R11, R27, 0x4, R0 ;  /* 0x000000041b0b7824 */ /* 0x002fe200078e0200 */
[----:B------:R-:W-:-:S02]  /*2b90*/  LEA.HI.X.SX32 R3, R20, R25, 0x1, P6 ;  /* 0x0000001914037211 */ /* 0x000fc400030f0eff */
[C---:B------:R-:W-:Y:S01]  /*2ba0*/  LEA R8, P6, R0.reuse, R23, 0x1 ;  /* 0x0000001700087211 */ /* 0x040fe200078c08ff */
[----:B------:R0:W-:Y:S01]  /*2bb0*/  @P4 STG.E.U16 desc[UR10][R4.64], R31 ;  /* 0x0000001f04004986 */ /* 0x0001e2000c10150a */
[----:B------:R-:W-:Y:S02]  /*2bc0*/  PRMT R37, R37, 0x7632, R37 ;  /* 0x0000763225257816 */ /* 0x000fe40000000025 */
[----:B------:R-:W-:Y:S01]  /*2bd0*/  LEA.HI.X.SX32 R9, R0, R25, 0x1, P6 ;  /* 0x0000001900097211 */ /* 0x000fe200030f0eff */
[C---:B------:R-:W-:Y:S01]  /*2be0*/  IMAD R0, R27.reuse, 0x4, R11 ;  /* 0x000000041b007824 */ /* 0x040fe200078e020b */
[----:B------:R1:W-:Y:S01]  /*2bf0*/  @P3 STG.E.U16 desc[UR10][R6.64], R21 ;  /* 0x0000001506003986 */ /* 0x0003e2000c10150a */
[----:B------:R-:W-:Y:S02]  /*2c00*/  ISETP.LT.AND P5, PT, R56, UR15, !P0 ;  /* 0x0000000f38007c0c */ /* 0x000fe4000c7a1270 */
[----:B------:R-:W-:Y:S01]  /*2c10*/  IMAD R12, R27, 0x4, R0 ;  /* 0x000000041b0c7824 */ /* 0x000fe200078e0200 */
[----:B------:R2:W-:Y:S01]  /*2c20*/  @P1 STG.E.U16 desc[UR10][R2.64], R33 ;  /* 0x0000002102001986 */ /* 0x0005e2000c10150a */
[----:B------:R-:W-:-:S02]  /*2c30*/  ISETP.LT.AND P4, PT, R57, UR15, !P0 ;  /* 0x0000000f39007c0c */ /* 0x000fc4000c781270 */
[-C--:B0-----:R-:W-:Y:S01]  /*2c40*/  LEA R4, P1, R11, R23.reuse, 0x1 ;  /* 0x000000170b047211 */ /* 0x081fe200078208ff */
[C---:B------:R-:W-:Y:S01]  /*2c50*/  IMAD R13, R27.reuse, 0x4, R12 ;  /* 0x000000041b0d7824 */ /* 0x040fe200078e020c */
[----:B------:R0:W-:Y:S01]  /*2c60*/  @P2 STG.E.U16 desc[UR10][R8.64], R37 ;  /* 0x0000002508002986 */ /* 0x0001e2000c10150a */
[----:B------:R-:W-:Y:S02]  /*2c70*/  ISETP.LT.AND P3, PT, R58, UR15, !P0 ;  /* 0x0000000f3a007c0c */ /* 0x000fe4000c761270 */
[C---:B-1----:R-:W-:Y:S01]  /*2c80*/  LEA R6, P2, R0.reuse, R23, 0x1 ;  /* 0x0000001700067211 */ /* 0x042fe200078408ff */
[----:B------:R-:W-:Y:S01]  /*2c90*/  IMAD R14, R27, 0x4, R13 ;  /* 0x000000041b0e7824 */ /* 0x000fe200078e020d */
[----:B------:R-:W-:Y:S02]  /*2ca0*/  LEA.HI.X.SX32 R5, R11, R25, 0x1, P1 ;  /* 0x000000190b057211 */ /* 0x000fe400008f0eff */
[----:B--2---:R-:W-:Y:S02]  /*2cb0*/  LEA R2, P1, R13, R23, 0x1 ;  /* 0x000000170d027211 */ /* 0x004fe400078208ff */
[----:B------:R-:W-:Y:S01]  /*2cc0*/  LEA.HI.X.SX32 R7, R0, R25, 0x1, P2 ;  /* 0x0000001900077211 */ /* 0x000fe200010f0eff */
[----:B------:R-:W-:Y:S01]  /*2cd0*/  IMAD R0, R27, 0x4, R14 ;  /* 0x000000041b007824 */ /* 0x000fe200078e020e */
[----:B------:R-:W-:-:S02]  /*2ce0*/  LEA R10, P6, R12, R23, 0x1 ;  /* 0x000000170c0a7211 */ /* 0x000fc400078c08ff */
[----:B------:R-:W-:Y:S02]  /*2cf0*/  ISETP.LT.AND P2, PT, R59, UR15, !P0 ;  /* 0x0000000f3b007c0c */ /* 0x000fe4000c741270 */
[-C--:B------:R-:W-:Y:S02]  /*2d00*/  LEA.HI.X.SX32 R3, R13, R25.reuse, 0x1, P1 ;  /* 0x000000190d037211 */ /* 0x080fe400008f0eff */
[----:B------:R-:W-:Y:S02]  /*2d10*/  ISETP.LT.AND P1, PT, R82, UR15, !P0 ;  /* 0x0000000f52007c0c */ /* 0x000fe4000c721270 */
[----:B------:R-:W-:Y:S02]  /*2d20*/  PRMT R35, R35, 0x7632, R35 ;  /* 0x0000763223237816 */ /* 0x000fe40000000023 */
[----:B------:R-:W-:Y:S02]  /*2d30*/  ISETP.LT.AND P0, PT, R83, UR15, !P0 ;  /* 0x0000000f53007c0c */ /* 0x000fe4000c701270 */
[----:B------:R-:W-:Y:S01]  /*2d40*/  LEA.HI.X.SX32 R11, R12, R25, 0x1, P6 ;  /* 0x000000190c0b7211 */ /* 0x000fe200030f0eff */
[----:B------:R1:W-:Y:S01]  /*2d50*/  @P5 STG.E.U16 desc[UR10][R4.64], R35 ;  /* 0x0000002304005986 */ /* 0x0003e2000c10150a */
[----:B------:R-:W-:-:S02]  /*2d60*/  LEA R12, P6, R14, R23, 0x1 ;  /* 0x000000170e0c7211 */ /* 0x000fc400078c08ff */
[----:B------:R-:W-:Y:S02]  /*2d70*/  PRMT R39, R39, 0x7632, R39 ;  /* 0x0000763227277816 */ /* 0x000fe40000000027 */
[----:B------:R-:W-:Y:S02]  /*2d80*/  PRMT R41, R41, 0x7632, R41 ;  /* 0x0000763229297816 */ /* 0x000fe40000000029 */
[----:B------:R-:W-:Y:S01]  /*2d90*/  LEA.HI.X.SX32 R13, R14, R25, 0x1, P6 ;  /* 0x000000190e0d7211 */ /* 0x000fe200030f0eff */
[----:B------:R2:W-:Y:S01]  /*2da0*/  @P4 STG.E.U16 desc[UR10][R6.64], R39 ;  /* 0x0000002706004986 */ /* 0x0005e2000c10150a */
[----:B------:R-:W-:Y:S02]  /*2db0*/  PRMT R31, R31, 0x7632, R31 ;  /* 0x000076321f1f7816 */ /* 0x000fe4000000001f */
[----:B0-----:R-:W-:Y:S02]  /*2dc0*/  LEA R8, P6, R0, R23, 0x1 ;  /* 0x0000001700087211 */ /* 0x001fe400078c08ff */
[----:B-1----:R-:W-:-:S02]  /*2dd0*/  PRMT R5, R29, 0x7632, R5 ;  /* 0x000076321d057816 */ /* 0x002fc40000000005 */
[----:B------:R-:W-:-:S03]  /*2de0*/  LEA.HI.X.SX32 R9, R0, R25, 0x1, P6 ;  /* 0x0000001900097211 */ /* 0x000fc600030f0eff */
[----:B------:R2:W-:Y:S04]  /*2df0*/  @P3 STG.E.U16 desc[UR10][R10.64], R5 ;  /* 0x000000050a003986 */ /* 0x0005e8000c10150a */
[----:B------:R2:W-:Y:S04]  /*2e00*/  @P2 STG.E.U16 desc[UR10][R2.64], R41 ;  /* 0x0000002902002986 */ /* 0x0005e8000c10150a */
[----:B------:R2:W-:Y:S01]  /*2e10*/  @P1 STG.E.U16 desc[UR10][R12.64], R31 ;  /* 0x0000001f0c001986 */ /* 0x0005e2000c10150a */
[----:B------:R-:W-:Y:S05]  /*2e20*/  @!P0 EXIT ;  /* 0x000000000000894d */ /* 0x000fea0003800000 */
[----:B------:R-:W-:-:S05]  /*2e30*/  PRMT R4, R21, 0x7632, R4 ;  /* 0x0000763215047816 */ /* 0x000fca0000000004 */
[----:B------:R-:W-:Y:S01]  /*2e40*/  STG.E.U16 desc[UR10][R8.64], R4 ;  /* 0x0000000408007986 */ /* 0x000fe2000c10150a */
[----:B------:R-:W-:Y:S05]  /*2e50*/  EXIT ;  /* 0x000000000000794d */ /* 0x000fea0003800000 */
.L_x_3:
[----:B------:R-:W-:-:S00]  /*2e60*/  BRA `(.L_x_3) ;  /* 0xfffffffc00fc7947 */ /* 0x000fc0000383ffff */
[----:B------:R-:W-:-:S00]  /*2e70*/  NOP ;  /* 0x0000000000007918 */ /* 0x000fc00000000000 */
        /* <DEDUP_REMOVED lines=8> */
.L_x_4:


//--------------------- .nv.shared.matmul_kernel  --------------------------
	.section	.nv.shared.matmul_kernel,"aw",@nobits
	.sectionflags	@""
	.align	16
	.zero		1024


//--------------------- .nv.shared.reserved.0     --------------------------
	.section	.nv.shared.reserved.0,"aw",@nobits
	.weak		__nv_reservedSMEM_offset_0_alias
	.size		__nv_reservedSMEM_offset_0_alias, 0, 64
	.other		__nv_reservedSMEM_offset_0_alias,@"STO_CUDA_RESERVED_SHARED STV_DEFAULT"
__nv_reservedSMEM_offset_0_alias:
	.zero		0
	.zero		64


//--------------------- .nv.constant0.matmul_kernel --------------------------
	.section	.nv.constant0.matmul_kernel,"a",@progbits
	.sectionflags	@""
	.align	4
.nv.constant0.matmul_kernel:
	.zero		976


//--------------------- SYMBOLS --------------------------

	.type		.nv.reservedSmem.offset0,@object
	.size		.nv.reservedSmem.offset0,0x4
	.type		.nv.reservedSmem.cap,@object
	.size		.nv.reservedSmem.cap,0x4
